def attn_fwd(
    Q,
    K,
    V,
    Out,
    Lse,
    sm_scale,
    stride_qz,
    stride_qh,
    stride_qm,
    stride_qk,
    stride_kz,
    stride_kh,
    stride_kn,
    stride_kk,
    stride_vz,
    stride_vh,
    stride_vn,
    stride_vk,
    stride_oz,
    stride_oh,
    stride_om,
    stride_ok,
    seqlen_q,
    seqlen_k,
    BLOCK_M: tl.constexpr,
    BLOCK_N: tl.constexpr,
    HEAD_DIM: tl.constexpr,
    CAUSAL: tl.constexpr,
):
    start_m = tl.program_id(0)
    off_hz = tl.program_id(1)
    q_off = off_hz * stride_qh
    k_off = off_hz * stride_kh
    v_off = off_hz * stride_vh
    offs_m = start_m * BLOCK_M + tl.arange(0, BLOCK_M)
    offs_d = tl.arange(0, HEAD_DIM)
    offs_n = tl.arange(0, BLOCK_N)
    q_ptrs = Q + q_off + offs_m[:, None] * stride_qm + offs_d[None, :] * stride_qk
    k_ptrs = K + k_off + offs_d[:, None] * stride_kk + offs_n[None, :] * stride_kn
    v_ptrs = V + v_off + offs_n[:, None] * stride_vn + offs_d[None, :] * stride_vk
    m_i = tl.full([BLOCK_M], float("-inf"), dtype=tl.float32)
    l_i = tl.zeros([BLOCK_M], dtype=tl.float32) + 1.0
    acc = tl.zeros([BLOCK_M, HEAD_DIM], dtype=tl.float32)
    q = tl.load(q_ptrs)
    acc, l_i, m_i = _attn_fwd_inner(
        acc,
        l_i,
        m_i,
        q,
        k_ptrs,
        v_ptrs,
        sm_scale,
        stride_kn,
        stride_vn,
        start_m,
        seqlen_k,
        BLOCK_M,
        BLOCK_N,
        HEAD_DIM,
        CAUSAL,
    )
    acc = acc / l_i[:, None]
    lse = m_i + tl.math.log2(l_i) / 1.4426950408889634
    o_ptrs = (
        Out
        + off_hz * stride_oh
        + offs_m[:, None] * stride_om
        + offs_d[None, :] * stride_ok
    )
    tl.store(o_ptrs, acc.to(Out.dtype.element_ty))
    tl.store(Lse + off_hz * seqlen_q + offs_m, lse)

# config = {"BLOCK_M": 64, "BLOCK_N": 128, "HEAD_DIM": 32, "arch": "sm_90", "causal": false, "dtype": "fp16", "num_stages": 2, "num_warps": 4}
# arch = sm_90


// ===== COMPILED SASS (sm_90a) =====

	.target	sm_90a

	.elftype	@"ET_EXEC"


//--------------------- .note.nv.tkinfo           --------------------------
	.section	.note.nv.tkinfo,"",@"SHT_NOTE"
	.sectionflags	@"SHF_NOTE_NV_TKINFO"
	.tkinfo
        /*0018*/ 	.word	0x00000002
        /*0030*/ 	.string	""
        /*0030*/ 	.string	"ptxas"
        /*0030*/ 	.string	"Cuda compilation tools, release 13.0, V13.0.88"
        /*0030*/ 	.string	"Build cuda_13.0.r13.0/compiler.36424714_0"
        /*0030*/ 	.string	"-v  -suppress-debug-info  -lineinfo  -arch sm_90a "



//--------------------- .note.nv.cuinfo           --------------------------
	.section	.note.nv.cuinfo,"",@"SHT_NOTE"
	.sectionflags	@"SHF_NOTE_NV_CUINFO"
        /*0018*/ 	.short	0x0002
        /*001a*/ 	.short	0x005a
        /*001c*/ 	.short	0x0082
	.zero		2


//--------------------- .nv.info                  --------------------------
	.section	.nv.info,"",@"SHT_CUDA_INFO"
	.align	4


	//----- nvinfo : EIATTR_REGCOUNT
	.align		4
        /*0000*/ 	.byte	0x04, 0x2f
        /*0002*/ 	.short	(.L_2 - .L_1)
	.align		4
.L_1:
        /*0004*/ 	.word	index@(attn_fwd)
        /*0008*/ 	.word	0x000000ff


	//----- nvinfo : EIATTR_FRAME_SIZE
	.align		4
.L_2:
        /*000c*/ 	.byte	0x04, 0x11
        /*000e*/ 	.short	(.L_4 - .L_3)
	.align		4
.L_3:
        /*0010*/ 	.word	index@(attn_fwd)
        /*0014*/ 	.word	0x00000050


	//----- nvinfo : EIATTR_MIN_STACK_SIZE
	.align		4
.L_4:
        /*0018*/ 	.byte	0x04, 0x12
        /*001a*/ 	.short	(.L_6 - .L_5)
	.align		4
.L_5:
        /*001c*/ 	.word	index@(attn_fwd)
        /*0020*/ 	.word	0x00000050
.L_6:


//--------------------- .nv.compat                --------------------------
	.section	.nv.compat,"",@"SHT_CUDA_COMPAT_INFO"
	.align	4
        /*0000*/ 	.byte	0x02, 0x09, 0x01, 0x00, 0x02, 0x02, 0x04, 0x00, 0x02, 0x05, 0x05, 0x00, 0x03, 0x07, 0x01, 0x01
        /*0010*/ 	.byte	0x02, 0x03, 0x00, 0x00, 0x02, 0x06, 0x01, 0x00, 0x04, 0x0b, 0x08, 0x00, 0x00, 0x00, 0x00, 0x00
        /*0020*/ 	.byte	0x00, 0x00, 0x00, 0x00


//--------------------- .nv.info.attn_fwd         --------------------------
	.section	.nv.info.attn_fwd,"",@"SHT_CUDA_INFO"
	.sectionflags	@""
	.align	4


	//----- nvinfo : EIATTR_CUDA_API_VERSION
	.align		4
        /*0000*/ 	.byte	0x04, 0x37
        /*0002*/ 	.short	(.L_8 - .L_7)
.L_7:
        /*0004*/ 	.word	0x00000082


	//----- nvinfo : EIATTR_KPARAM_INFO
	.align		4
.L_8:
        /*0008*/ 	.byte	0x04, 0x17
        /*000a*/ 	.short	(.L_10 - .L_9)
.L_9:
        /*000c*/ 	.word	0x00000000
        /*0010*/ 	.short	0x0019
        /*0012*/ 	.short	0x0080
        /*0014*/ 	.byte	0x00, 0xf4, 0x21, 0x00


	//----- nvinfo : EIATTR_KPARAM_INFO
	.align		4
.L_10:
        /*0018*/ 	.byte	0x04, 0x17
        /*001a*/ 	.short	(.L_12 - .L_11)
.L_11:
        /*001c*/ 	.word	0x00000000
        /*0020*/ 	.short	0x0018
        /*0022*/ 	.short	0x0078
        /*0024*/ 	.byte	0x00, 0xf4, 0x21, 0x00


	//----- nvinfo : EIATTR_KPARAM_INFO
	.align		4
.L_12:
        /*0028*/ 	.byte	0x04, 0x17
        /*002a*/ 	.short	(.L_14 - .L_13)
.L_13:
        /*002c*/ 	.word	0x00000000
        /*0030*/ 	.short	0x0017
        /*0032*/ 	.short	0x0070
        /*0034*/ 	.byte	0x00, 0xf0, 0x11, 0x00


	//----- nvinfo : EIATTR_KPARAM_INFO
	.align		4
.L_14:
        /*0038*/ 	.byte	0x04, 0x17
        /*003a*/ 	.short	(.L_16 - .L_15)
.L_15:
        /*003c*/ 	.word	0x00000000
        /*0040*/ 	.short	0x0016
        /*0042*/ 	.short	0x006c
        /*0044*/ 	.byte	0x00, 0xf0, 0x11, 0x00


	//----- nvinfo : EIATTR_KPARAM_INFO
	.align		4
.L_16:
        /*0048*/ 	.byte	0x04, 0x17
        /*004a*/ 	.short	(.L_18 - .L_17)
.L_17:
        /*004c*/ 	.word	0x00000000
        /*0050*/ 	.short	0x0015
        /*0052*/ 	.short	0x0068
        /*0054*/ 	.byte	0x00, 0xf0, 0x11, 0x00


	//----- nvinfo : EIATTR_KPARAM_INFO
	.align		4
.L_18:
        /*0058*/ 	.byte	0x04, 0x17
        /*005a*/ 	.short	(.L_20 - .L_19)
.L_19:
        /*005c*/ 	.word	0x00000000
        /*0060*/ 	.short	0x0014
        /*0062*/ 	.short	0x0064
        /*0064*/ 	.byte	0x00, 0xf0, 0x11, 0x00


	//----- nvinfo : EIATTR_KPARAM_INFO
	.align		4
.L_20:
        /*0068*/ 	.byte	0x04, 0x17
        /*006a*/ 	.short	(.L_22 - .L_21)
.L_21:
        /*006c*/ 	.word	0x00000000
        /*0070*/ 	.short	0x0013
        /*0072*/ 	.short	0x0060
        /*0074*/ 	.byte	0x00, 0xf0, 0x11, 0x00


	//----- nvinfo : EIATTR_KPARAM_INFO
	.align		4
.L_22:
        /*0078*/ 	.byte	0x04, 0x17
        /*007a*/ 	.short	(.L_24 - .L_23)
.L_23:
        /*007c*/ 	.word	0x00000000
        /*0080*/ 	.short	0x0012
        /*0082*/ 	.short	0x005c
        /*0084*/ 	.byte	0x00, 0xf0, 0x11, 0x00


	//----- nvinfo : EIATTR_KPARAM_INFO
	.align		4
.L_24:
        /*0088*/ 	.byte	0x04, 0x17
        /*008a*/ 	.short	(.L_26 - .L_25)
.L_25:
        /*008c*/ 	.word	0x00000000
        /*0090*/ 	.short	0x0011
        /*0092*/ 	.short	0x0058
        /*0094*/ 	.byte	0x00, 0xf0, 0x11, 0x00


	//----- nvinfo : EIATTR_KPARAM_INFO
	.align		4
.L_26:
        /*0098*/ 	.byte	0x04, 0x17
        /*009a*/ 	.short	(.L_28 - .L_27)
.L_27:
        /*009c*/ 	.word	0x00000000
        /*00a0*/ 	.short	0x0010
        /*00a2*/ 	.short	0x0054
        /*00a4*/ 	.byte	0x00, 0xf0, 0x11, 0x00


	//----- nvinfo : EIATTR_KPARAM_INFO
	.align		4
.L_28:
        /*00a8*/ 	.byte	0x04, 0x17
        /*00aa*/ 	.short	(.L_30 - .L_29)
.L_29:
        /*00ac*/ 	.word	0x00000000
        /*00b0*/ 	.short	0x000f
        /*00b2*/ 	.short	0x0050
        /*00b4*/ 	.byte	0x00, 0xf0, 0x11, 0x00


	//----- nvinfo : EIATTR_KPARAM_INFO
	.align		4
.L_30:
        /*00b8*/ 	.byte	0x04, 0x17
        /*00ba*/ 	.short	(.L_32 - .L_31)
.L_31:
        /*00bc*/ 	.word	0x00000000
        /*00c0*/ 	.short	0x000e
        /*00c2*/ 	.short	0x004c
        /*00c4*/ 	.byte	0x00, 0xf0, 0x11, 0x00


	//----- nvinfo : EIATTR_KPARAM_INFO
	.align		4
.L_32:
        /*00c8*/ 	.byte	0x04, 0x17
        /*00ca*/ 	.short	(.L_34 - .L_33)
.L_33:
        /*00cc*/ 	.word	0x00000000
        /*00d0*/ 	.short	0x000d
        /*00d2*/ 	.short	0x0048
        /*00d4*/ 	.byte	0x00, 0xf0, 0x11, 0x00


	//----- nvinfo : EIATTR_KPARAM_INFO
	.align		4
.L_34:
        /*00d8*/ 	.byte	0x04, 0x17
        /*00da*/ 	.short	(.L_36 - .L_35)
.L_35:
        /*00dc*/ 	.word	0x00000000
        /*00e0*/ 	.short	0x000c
        /*00e2*/ 	.short	0x0044
        /*00e4*/ 	.byte	0x00, 0xf0, 0x11, 0x00


	//----- nvinfo : EIATTR_KPARAM_INFO
	.align		4
.L_36:
        /*00e8*/ 	.byte	0x04, 0x17
        /*00ea*/ 	.short	(.L_38 - .L_37)
.L_37:
        /*00ec*/ 	.word	0x00000000
        /*00f0*/ 	.short	0x000b
        /*00f2*/ 	.short	0x0040
        /*00f4*/ 	.byte	0x00, 0xf0, 0x11, 0x00


	//----- nvinfo : EIATTR_KPARAM_INFO
	.align		4
.L_38:
        /*00f8*/ 	.byte	0x04, 0x17
        /*00fa*/ 	.short	(.L_40 - .L_39)
.L_39:
        /*00fc*/ 	.word	0x00000000
        /*0100*/ 	.short	0x000a
        /*0102*/ 	.short	0x003c
        /*0104*/ 	.byte	0x00, 0xf0, 0x11, 0x00


	//----- nvinfo : EIATTR_KPARAM_INFO
	.align		4
.L_40:
        /*0108*/ 	.byte	0x04, 0x17
        /*010a*/ 	.short	(.L_42 - .L_41)
.L_41:
        /*010c*/ 	.word	0x00000000
        /*0110*/ 	.short	0x0009
        /*0112*/ 	.short	0x0038
        /*0114*/ 	.byte	0x00, 0xf0, 0x11, 0x00


	//----- nvinfo : EIATTR_KPARAM_INFO
	.align		4
.L_42:
        /*0118*/ 	.byte	0x04, 0x17
        /*011a*/ 	.short	(.L_44 - .L_43)
.L_43:
        /*011c*/ 	.word	0x00000000
        /*0120*/ 	.short	0x0008
        /*0122*/ 	.short	0x0034
        /*0124*/ 	.byte	0x00, 0xf0, 0x11, 0x00


	//----- nvinfo : EIATTR_KPARAM_INFO
	.align		4
.L_44:
        /*0128*/ 	.byte	0x04, 0x17
        /*012a*/ 	.short	(.L_46 - .L_45)
.L_45:
        /*012c*/ 	.word	0x00000000
        /*0130*/ 	.short	0x0007
        /*0132*/ 	.short	0x0030
        /*0134*/ 	.byte	0x00, 0xf0, 0x11, 0x00


	//----- nvinfo : EIATTR_KPARAM_INFO
	.align		4
.L_46:
        /*0138*/ 	.byte	0x04, 0x17
        /*013a*/ 	.short	(.L_48 - .L_47)
.L_47:
        /*013c*/ 	.word	0x00000000
        /*0140*/ 	.short	0x0006
        /*0142*/ 	.short	0x002c
        /*0144*/ 	.byte	0x00, 0xf0, 0x11, 0x00


	//----- nvinfo : EIATTR_KPARAM_INFO
	.align		4
.L_48:
        /*0148*/ 	.byte	0x04, 0x17
        /*014a*/ 	.short	(.L_50 - .L_49)
.L_49:
        /*014c*/ 	.word	0x00000000
        /*0150*/ 	.short	0x0005
        /*0152*/ 	.short	0x0028
        /*0154*/ 	.byte	0x00, 0xf0, 0x11, 0x00


	//----- nvinfo : EIATTR_KPARAM_INFO
	.align		4
.L_50:
        /*0158*/ 	.byte	0x04, 0x17
        /*015a*/ 	.short	(.L_52 - .L_51)
.L_51:
        /*015c*/ 	.word	0x00000000
        /*0160*/ 	.short	0x0004
        /*0162*/ 	.short	0x0020
        /*0164*/ 	.byte	0x00, 0xf4, 0x21, 0x00


	//----- nvinfo : EIATTR_KPARAM_INFO
	.align		4
.L_52:
        /*0168*/ 	.byte	0x04, 0x17
        /*016a*/ 	.short	(.L_54 - .L_53)
.L_53:
        /*016c*/ 	.word	0x00000000
        /*0170*/ 	.short	0x0003
        /*0172*/ 	.short	0x0018
        /*0174*/ 	.byte	0x00, 0xf4, 0x21, 0x00


	//----- nvinfo : EIATTR_KPARAM_INFO
	.align		4
.L_54:
        /*0178*/ 	.byte	0x04, 0x17
        /*017a*/ 	.short	(.L_56 - .L_55)
.L_55:
        /*017c*/ 	.word	0x00000000
        /*0180*/ 	.short	0x0002
        /*0182*/ 	.short	0x0010
        /*0184*/ 	.byte	0x00, 0xf4, 0x21, 0x00


	//----- nvinfo : EIATTR_KPARAM_INFO
	.align		4
.L_56:
        /*0188*/ 	.byte	0x04, 0x17
        /*018a*/ 	.short	(.L_58 - .L_57)
.L_57:
        /*018c*/ 	.word	0x00000000
        /*0190*/ 	.short	0x0001
        /*0192*/ 	.short	0x0008
        /*0194*/ 	.byte	0x00, 0xf4, 0x21, 0x00


	//----- nvinfo : EIATTR_KPARAM_INFO
	.align		4
.L_58:
        /*0198*/ 	.byte	0x04, 0x17
        /*019a*/ 	.short	(.L_60 - .L_59)
.L_59:
        /*019c*/ 	.word	0x00000000
        /*01a0*/ 	.short	0x0000
        /*01a2*/ 	.short	0x0000
        /*01a4*/ 	.byte	0x00, 0xf4, 0x21, 0x00


	//----- nvinfo : EIATTR_SPARSE_MMA_MASK
	.align		4
.L_60:
        /*01a8*/ 	.byte	0x03, 0x50
        /*01aa*/ 	.short	0x0000


	//----- nvinfo : EIATTR_MAXREG_COUNT
	.align		4
        /*01ac*/ 	.byte	0x03, 0x1b
        /*01ae*/ 	.short	0x00ff


	//----- nvinfo : EIATTR_NUM_BARRIERS
	.align		4
        /*01b0*/ 	.byte	0x02, 0x4c
        /*01b2*/ 	.byte	0x01
	.zero		1


	//----- nvinfo : EIATTR_ANNOTATIONS
	.align		4
        /*01b4*/ 	.byte	0x04, 0x55
        /*01b6*/ 	.short	(.L_62 - .L_61)


	//   ....[0]....
.L_61:
        /*01b8*/ 	.word	0x00000001
        /*01bc*/ 	.byte	0x90, 0x0c, 0x00, 0x00, 0x01, 0x00, 0x00, 0x00, 0xd0, 0x0c, 0x00, 0x00, 0x01, 0x00, 0x00, 0x00
        /* <DEDUP_REMOVED lines=8> */
        /*024c*/ 	.byte	0xe0, 0x19, 0x00, 0x00, 0x01, 0x00, 0x00, 0x00, 0xf0, 0x19, 0x00, 0x00


	//----- nvinfo : EIATTR_MERCURY_ISA_VERSION
	.align		4
.L_62:
        /*0258*/ 	.byte	0x03, 0x5f
        /*025a*/ 	.short	0x0101


	//----- nvinfo : EIATTR_COOP_GROUP_MASK_REGIDS
	.align		4
        /*025c*/ 	.byte	0x04, 0x29
        /*025e*/ 	.short	(.L_64 - .L_63)


	//   ....[0]....
.L_63:
        /*0260*/ 	.word	0xffffffff


	//   ....[1]....
        /*0264*/ 	.word	0xffffffff


	//   ....[2]....
        /*0268*/ 	.word	0xffffffff


	//   ....[3]....
        /*026c*/ 	.word	0xffffffff


	//   ....[4]....
        /*0270*/ 	.word	0xffffffff


	//   ....[5]....
        /*0274*/ 	.word	0xffffffff


	//   ....[6]....
        /*0278*/ 	.word	0xffffffff


	//   ....[7]....
        /*027c*/ 	.word	0xffffffff


	//----- nvinfo : EIATTR_COOP_GROUP_INSTR_OFFSETS
	.align		4
.L_64:
        /*0280*/ 	.byte	0x04, 0x28
        /*0282*/ 	.short	(.L_66 - .L_65)


	//   ....[0]....
.L_65:
        /*0284*/ 	.word	0x00002a10


	//   ....[1]....
        /*0288*/ 	.word	0x00002ae0


	//   ....[2]....
        /*028c*/ 	.word	0x00002eb0


	//   ....[3]....
        /*0290*/ 	.word	0x00002ed0


	//   ....[4]....
        /*0294*/ 	.word	0x000044d0


	//   ....[5]....
        /*0298*/ 	.word	0x000044e0


	//   ....[6]....
        /*029c*/ 	.word	0x00004520


	//   ....[7]....
        /*02a0*/ 	.word	0x00004530


	//----- nvinfo : EIATTR_EXIT_INSTR_OFFSETS
	.align		4
.L_66:
        /*02a4*/ 	.byte	0x04, 0x1c
        /*02a6*/ 	.short	(.L_68 - .L_67)


	//   ....[0]....
.L_67:
        /*02a8*/ 	.word	0x000056b0


	//   ....[1]....
        /*02ac*/ 	.word	0x000056e0


	//----- nvinfo : EIATTR_REQNTID
	.align		4
.L_68:
        /*02b0*/ 	.byte	0x04, 0x10
        /*02b2*/ 	.short	(.L_70 - .L_69)
.L_69:
        /*02b4*/ 	.word	0x00000080
        /*02b8*/ 	.word	0x00000001
        /*02bc*/ 	.word	0x00000001


	//----- nvinfo : EIATTR_CBANK_PARAM_SIZE
	.align		4
.L_70:
        /*02c0*/ 	.byte	0x03, 0x19
        /*02c2*/ 	.short	0x0088


	//----- nvinfo : EIATTR_PARAM_CBANK
	.align		4
        /*02c4*/ 	.byte	0x04, 0x0a
        /*02c6*/ 	.short	(.L_72 - .L_71)
	.align		4
.L_71:
        /*02c8*/ 	.word	index@(.nv.constant0.attn_fwd)
        /*02cc*/ 	.short	0x0210
        /*02ce*/ 	.short	0x0088


	//----- nvinfo : EIATTR_SW_WAR
	.align		4
.L_72:
        /*02d0*/ 	.byte	0x04, 0x36
        /*02d2*/ 	.short	(.L_74 - .L_73)
.L_73:
        /*02d4*/ 	.word	0x00000008
.L_74:


//--------------------- .nv.callgraph             --------------------------
	.section	.nv.callgraph,"",@"SHT_CUDA_CALLGRAPH"
	.align	4
	.sectionentsize	8
	.align		4
        /*0000*/ 	.word	0x00000000
	.align		4
        /*0004*/ 	.word	0xffffffff
	.align		4
        /*0008*/ 	.word	0x00000000
	.align		4
        /*000c*/ 	.word	0xfffffffe
	.align		4
        /*0010*/ 	.word	0x00000000
	.align		4
        /*0014*/ 	.word	0xfffffffd
	.align		4
        /*0018*/ 	.word	0x00000000
	.align		4
        /*001c*/ 	.word	0xfffffffc


//--------------------- .nv.constant4             --------------------------
	.section	.nv.constant4,"a",@progbits
	.align	8
	.align		8
.nv.constant4:
        /*0000*/ 	.dword	_$_str


//--------------------- .text.attn_fwd            --------------------------
	.section	.text.attn_fwd,"ax",@progbits
	.align	128
        .global         attn_fwd
        .type           attn_fwd,@function
        .size           attn_fwd,(.L_x_3 - attn_fwd)
        .other          attn_fwd,@"STO_CUDA_ENTRY STV_DEFAULT"
attn_fwd:
.text.attn_fwd:
[----:B------:R-:W0:Y:S01]  /*0000*/  LDC R1, c[0x0][0x28] ;  /* 0x00000a00ff017b82 */ /* 0x000e220000000800 */
[----:B------:R-:W1:Y:S07]  /*0010*/  S2R R28, SR_TID.X ;  /* 0x00000000001c7919 */ /* 0x000e6e0000002100 */
[----:B------:R-:W2:Y:S01]  /*0020*/  S2UR UR5, SR_CTAID.Y ;  /* 0x00000000000579c3 */ /* 0x000ea20000002600 */
[----:B------:R-:W-:Y:S01]  /*0030*/  ULDC.64 UR6, c[0x0][0x240] ;  /* 0x0000900000067ab9 */ /* 0x000fe20000000a00 */
[----:B------:R-:W-:Y:S01]  /*0040*/  ULDC.64 UR16, c[0x0][0x208] ;  /* 0x0000820000107ab9 */ /* 0x000fe20000000a00 */
[----:B------:R-:W3:Y:S01]  /*0050*/  S2R R3, SR_CTAID.X ;  /* 0x0000000000037919 */ /* 0x000ee20000002500 */
[----:B0-----:R-:W-:-:S04]  /*0060*/  IADD3 R1, R1, -0x50, RZ ;  /* 0xffffffb001017810 */ /* 0x001fc80007ffe0ff */
[----:B------:R-:W0:Y:S08]  /*0070*/  LDC R34, c[0x0][0x248] ;  /* 0x00009200ff227b82 */ /* 0x000e300000000800 */
[----:B------:R-:W4:Y:S01]  /*0080*/  LDC.64 R30, c[0x0][0x210] ;  /* 0x00008400ff1e7b82 */ /* 0x000f220000000a00 */
[----:B--2---:R-:W-:-:S04]  /*0090*/  UIMAD UR6, UR5, UR6, URZ ;  /* 0x00000006050672a4 */ /* 0x004fc8000f8e023f */
[----:B------:R-:W-:Y:S01]  /*00a0*/  USHF.L.U32 UR4, UR6, 0x1, URZ ;  /* 0x0000000106047899 */ /* 0x000fe2000800063f */
[----:B-1----:R-:W-:Y:S02]  /*00b0*/  LOP3.LUT R16, R28, 0x3f, RZ, 0xc0, !PT ;  /* 0x0000003f1c107812 */ /* 0x002fe400078ec0ff */
[----:B------:R-:W-:Y:S02]  /*00c0*/  SHF.R.U32.HI R4, RZ, 0x6, R28 ;  /* 0x00000006ff047819 */ /* 0x000fe4000001161c */
[----:B---3--:R-:W-:Y:S02]  /*00d0*/  LEA R0, R3, R16, 0x6 ;  /* 0x0000001003007211 */ /* 0x008fe400078e30ff */
[----:B------:R-:W-:-:S03]  /*00e0*/  SGXT.U32 R4, R4, 0x1 ;  /* 0x000000010404781a */ /* 0x000fc60000000000 */
[----:B------:R-:W-:Y:S01]  /*00f0*/  IMAD R2, R0, UR7, RZ ;  /* 0x0000000700027c24 */ /* 0x000fe2000f8e02ff */
[----:B------:R-:W-:Y:S01]  /*0100*/  UIMAD.WIDE UR6, UR6, 0x2, URZ ;  /* 0x00000002060678a5 */ /* 0x000fe2000f8e023f */
[----:B0-----:R-:W-:-:S03]  /*0110*/  IMAD R5, R4, R34, RZ ;  /* 0x0000002204057224 */ /* 0x001fc600078e02ff */
[C---:B------:R-:W-:Y:S01]  /*0120*/  SHF.L.U32 R3, R2.reuse, 0x1, RZ ;  /* 0x0000000102037819 */ /* 0x040fe200000006ff */
[----:B------:R-:W-:Y:S01]  /*0130*/  IMAD.HI R2, R2, 0x2, RZ ;  /* 0x0000000202027827 */ /* 0x000fe200078e02ff */
[C---:B------:R-:W-:Y:S02]  /*0140*/  LEA R7, R34.reuse, R5, 0x1 ;  /* 0x0000000522077211 */ /* 0x040fe400078e08ff */
[----:B----4-:R-:W-:Y:S02]  /*0150*/  IADD3 R30, P0, P1, R3, UR4, R30 ;  /* 0x00000004031e7c10 */ /* 0x010fe4000f91e01e */
[----:B------:R-:W-:Y:S02]  /*0160*/  LEA R8, R34, R7, 0x1 ;  /* 0x0000000722087211 */ /* 0x000fe400078e08ff */
[----:B------:R-:W-:Y:S02]  /*0170*/  IADD3.X R32, R2, UR7, R31, P0, P1 ;  /* 0x0000000702207c10 */ /* 0x000fe400087e241f */
[----:B------:R-:W-:-:S02]  /*0180*/  LEA R9, R34, R8, 0x1 ;  /* 0x0000000822097211 */ /* 0x000fc400078e08ff */
[-C--:B------:R-:W-:Y:S02]  /*0190*/  LEA R2, P0, R5, R30.reuse, 0x1 ;  /* 0x0000001e05027211 */ /* 0x080fe400078008ff */
[----:B------:R-:W-:Y:S02]  /*01a0*/  LEA R11, R34, R9, 0x1 ;  /* 0x00000009220b7211 */ /* 0x000fe400078e08ff */
[----:B------:R-:W-:Y:S02]  /*01b0*/  LEA R4, P1, R7, R30, 0x1 ;  /* 0x0000001e07047211 */ /* 0x000fe400078208ff */
[----:B------:R-:W-:Y:S02]  /*01c0*/  LEA.HI.X.SX32 R3, R5, R32, 0x1, P0 ;  /* 0x0000002005037211 */ /* 0x000fe400000f0eff */
[----:B------:R-:W-:Y:S01]  /*01d0*/  LEA R6, P0, R8, R30, 0x1 ;  /* 0x0000001e08067211 */ /* 0x000fe200078008ff */
[----:B------:R-:W-:Y:S01]  /*01e0*/  IMAD R12, R34, 0x2, R11 ;  /* 0x00000002220c7824 */ /* 0x000fe200078e020b */
[-C--:B------:R-:W-:Y:S01]  /*01f0*/  LEA.HI.X.SX32 R5, R7, R32.reuse, 0x1, P1 ;  /* 0x0000002007057211 */ /* 0x080fe200008f0eff */
[----:B------:R0:W2:Y:S01]  /*0200*/  LDG.E.U16 R19, desc[UR16][R2.64] ;  /* 0x0000001002137981 */ /* 0x0000a2000c1e1500 */
[----:B------:R-:W-:-:S02]  /*0210*/  LEA.HI.X.SX32 R7, R8, R32, 0x1, P0 ;  /* 0x0000002008077211 */ /* 0x000fc400000f0eff */
[C---:B------:R-:W-:Y:S01]  /*0220*/  LEA R8, P0, R9.reuse, R30, 0x1 ;  /* 0x0000001e09087211 */ /* 0x040fe200078008ff */
[----:B------:R1:W3:Y:S01]  /*0230*/  LDG.E.U16 R20, desc[UR16][R4.64] ;  /* 0x0000001004147981 */ /* 0x0002e2000c1e1500 */
[----:B------:R-:W-:Y:S02]  /*0240*/  LEA R13, R34, R12, 0x1 ;  /* 0x0000000c220d7211 */ /* 0x000fe400078e08ff */
[----:B------:R-:W-:Y:S01]  /*0250*/  LEA.HI.X.SX32 R9, R9, R32, 0x1, P0 ;  /* 0x0000002009097211 */ /* 0x000fe200000f0eff */
[----:B------:R4:W5:Y:S01]  /*0260*/  LDG.E.U16 R21, desc[UR16][R6.64] ;  /* 0x0000001006157981 */ /* 0x000962000c1e1500 */
[-C--:B------:R-:W-:Y:S02]  /*0270*/  LEA R10, P1, R11, R30.reuse, 0x1 ;  /* 0x0000001e0b0a7211 */ /* 0x080fe400078208ff */
[----:B0-----:R-:W-:Y:S01]  /*0280*/  LEA R2, P0, R12, R30, 0x1 ;  /* 0x0000001e0c027211 */ /* 0x001fe200078008ff */
[----:B------:R0:W5:Y:S01]  /*0290*/  LDG.E.U16 R22, desc[UR16][R8.64] ;  /* 0x0000001008167981 */ /* 0x000162000c1e1500 */
[----:B------:R-:W-:-:S02]  /*02a0*/  LEA R14, R34, R13, 0x1 ;  /* 0x0000000d220e7211 */ /* 0x000fc400078e08ff */
[----:B------:R-:W-:Y:S02]  /*02b0*/  LEA.HI.X.SX32 R3, R12, R32, 0x1, P0 ;  /* 0x000000200c037211 */ /* 0x000fe400000f0eff */
[C---:B-1----:R-:W-:Y:S02]  /*02c0*/  LEA R4, P0, R13.reuse, R30, 0x1 ;  /* 0x0000001e0d047211 */ /* 0x042fe400078008ff */
[C---:B------:R-:W-:Y:S01]  /*02d0*/  LEA R12, R34.reuse, R14, 0x1 ;  /* 0x0000000e220c7211 */ /* 0x040fe200078e08ff */
[----:B------:R-:W5:Y:S01]  /*02e0*/  LDG.E.U16 R24, desc[UR16][R2.64] ;  /* 0x0000001002187981 */ /* 0x000f62000c1e1500 */
[----:B------:R-:W-:Y:S02]  /*02f0*/  LEA.HI.X.SX32 R5, R13, R32, 0x1, P0 ;  /* 0x000000200d057211 */ /* 0x000fe400000f0eff */
[C---:B------:R-:W-:Y:S02]  /*0300*/  LEA R13, R34.reuse, R12, 0x1 ;  /* 0x0000000c220d7211 */ /* 0x040fe400078e08ff */
[----:B------:R-:W-:Y:S01]  /*0310*/  LEA.HI.X.SX32 R11, R11, R32, 0x1, P1 ;  /* 0x000000200b0b7211 */ /* 0x000fe200008f0eff */
[----:B------:R-:W5:Y:S01]  /*0320*/  LDG.E.U16 R25, desc[UR16][R4.64] ;  /* 0x0000001004197981 */ /* 0x000f62000c1e1500 */
[----:B------:R-:W-:-:S02]  /*0330*/  LEA R17, R34, R13, 0x1 ;  /* 0x0000000d22117211 */ /* 0x000fc400078e08ff */
[----:B----4-:R-:W-:Y:S01]  /*0340*/  LEA R6, P0, R14, R30, 0x1 ;  /* 0x0000001e0e067211 */ /* 0x010fe200078008ff */
[----:B------:R1:W4:Y:S01]  /*0350*/  LDG.E.U16 R23, desc[UR16][R10.64] ;  /* 0x000000100a177981 */ /* 0x000322000c1e1500 */
[----:B------:R-:W-:Y:S02]  /*0360*/  LEA R18, R34, R17, 0x1 ;  /* 0x0000001122127211 */ /* 0x000fe400078e08ff */
[----:B------:R-:W-:Y:S02]  /*0370*/  LEA.HI.X.SX32 R7, R14, R32, 0x1, P0 ;  /* 0x000000200e077211 */ /* 0x000fe400000f0eff */
[-C--:B0-----:R-:W-:Y:S01]  /*0380*/  LEA R8, P1, R12, R30.reuse, 0x1 ;  /* 0x0000001e0c087211 */ /* 0x081fe200078208ff */
[----:B------:R-:W-:Y:S02]  /*0390*/  IMAD R14, R34, 0x2, R18 ;  /* 0x00000002220e7824 */ /* 0x000fe400078e0212 */
[----:B------:R0:W5:Y:S01]  /*03a0*/  LDG.E.U16 R26, desc[UR16][R6.64] ;  /* 0x00000010061a7981 */ /* 0x000162000c1e1500 */
[----:B-1----:R-:W-:-:S02]  /*03b0*/  LEA R10, P0, R13, R30, 0x1 ;  /* 0x0000001e0d0a7211 */ /* 0x002fc400078008ff */
[-C--:B------:R-:W-:Y:S02]  /*03c0*/  LEA.HI.X.SX32 R9, R12, R32.reuse, 0x1, P1 ;  /* 0x000000200c097211 */ /* 0x080fe400008f0eff */
[----:B------:R-:W-:Y:S02]  /*03d0*/  LEA.HI.X.SX32 R11, R13, R32, 0x1, P0 ;  /* 0x000000200d0b7211 */ /* 0x000fe400000f0eff */
[----:B------:R-:W-:Y:S01]  /*03e0*/  LEA R12, P0, R14, R30, 0x1 ;  /* 0x0000001e0e0c7211 */ /* 0x000fe200078008ff */
[----:B------:R1:W3:Y:S01]  /*03f0*/  LDG.E.U16 R27, desc[UR16][R8.64] ;  /* 0x00000010081b7981 */ /* 0x0002e2000c1e1500 */
[----:B------:R-:W-:Y:S02]  /*0400*/  LEA R3, R34, R14, 0x1 ;  /* 0x0000000e22037211 */ /* 0x000fe400078e08ff */
[----:B------:R-:W-:Y:S01]  /*0410*/  LEA.HI.X.SX32 R13, R14, R32, 0x1, P0 ;  /* 0x000000200e0d7211 */ /* 0x000fe200000f0eff */
[----:B------:R-:W5:Y:S01]  /*0420*/  LDG.E.U16 R11, desc[UR16][R10.64] ;  /* 0x000000100a0b7981 */ /* 0x000f62000c1e1500 */
[----:B------:R-:W-:-:S02]  /*0430*/  LEA R14, P1, R3, R30, 0x1 ;  /* 0x0000001e030e7211 */ /* 0x000fc400078208ff */
[----:B------:R-:W-:Y:S01]  /*0440*/  LEA R2, P0, R17, R30, 0x1 ;  /* 0x0000001e11027211 */ /* 0x000fe200078008ff */
[----:B------:R-:W5:Y:S01]  /*0450*/  LDG.E.U16 R12, desc[UR16][R12.64] ;  /* 0x000000100c0c7981 */ /* 0x000f62000c1e1500 */
[C---:B------:R-:W-:Y:S02]  /*0460*/  LEA R5, R34.reuse, R3, 0x1 ;  /* 0x0000000322057211 */ /* 0x040fe400078e08ff */
[-C--:B------:R-:W-:Y:S02]  /*0470*/  LEA.HI.X.SX32 R15, R3, R32.reuse, 0x1, P1 ;  /* 0x00000020030f7211 */ /* 0x080fe400008f0eff */
[----:B------:R-:W-:Y:S02]  /*0480*/  LEA.HI.X.SX32 R3, R17, R32, 0x1, P0 ;  /* 0x0000002011037211 */ /* 0x000fe400000f0eff */
[----:B0-----:R-:W-:Y:S01]  /*0490*/  LEA R6, P1, R5, R30, 0x1 ;  /* 0x0000001e05067211 */ /* 0x001fe200078208ff */
[----:B------:R-:W5:Y:S01]  /*04a0*/  LDG.E.U16 R14, desc[UR16][R14.64] ;  /* 0x000000100e0e7981 */ /* 0x000f62000c1e1500 */
[----:B------:R-:W-:-:S02]  /*04b0*/  LEA R17, R34, R5, 0x1 ;  /* 0x0000000522117211 */ /* 0x000fc400078e08ff */
[----:B------:R-:W-:Y:S02]  /*04c0*/  LEA.HI.X.SX32 R7, R5, R32, 0x1, P1 ;  /* 0x0000002005077211 */ /* 0x000fe400008f0eff */
[CC--:B------:R-:W-:Y:S02]  /*04d0*/  LEA R4, P0, R18.reuse, R30.reuse, 0x1 ;  /* 0x0000001e12047211 */ /* 0x0c0fe400078008ff */
[C---:B-1----:R-:W-:Y:S01]  /*04e0*/  LEA R8, P1, R17.reuse, R30, 0x1 ;  /* 0x0000001e11087211 */ /* 0x042fe200078208ff */
[----:B------:R-:W5:Y:S01]  /*04f0*/  LDG.E.U16 R6, desc[UR16][R6.64] ;  /* 0x0000001006067981 */ /* 0x000f62000c1e1500 */
[-C--:B------:R-:W-:Y:S02]  /*0500*/  LEA.HI.X.SX32 R5, R18, R32.reuse, 0x1, P0 ;  /* 0x0000002012057211 */ /* 0x080fe400000f0eff */
[----:B------:R-:W-:Y:S01]  /*0510*/  LEA.HI.X.SX32 R9, R17, R32, 0x1, P1 ;  /* 0x0000002011097211 */ /* 0x000fe200008f0eff */
[----:B------:R0:W5:Y:S04]  /*0520*/  LDG.E.U16 R18, desc[UR16][R2.64] ;  /* 0x0000001002127981 */ /* 0x000168000c1e1500 */
[----:B------:R-:W5:Y:S04]  /*0530*/  LDG.E.U16 R4, desc[UR16][R4.64] ;  /* 0x0000001004047981 */ /* 0x000f68000c1e1500 */
[----:B------:R1:W5:Y:S01]  /*0540*/  LDG.E.U16 R8, desc[UR16][R8.64] ;  /* 0x0000001008087981 */ /* 0x000362000c1e1500 */
[----:B------:R-:W1:Y:S08]  /*0550*/  S2UR UR4, SR_CgaCtaId ;  /* 0x00000000000479c3 */ /* 0x000e700000008800 */
[----:B0-----:R-:W0:Y:S01]  /*0560*/  LDC R2, c[0x0][0x280] ;  /* 0x0000a000ff027b82 */ /* 0x001e220000000800 */
[----:B------:R-:W-:Y:S01]  /*0570*/  SHF.R.S32.HI R10, RZ, 0x6, R28 ;  /* 0x00000006ff0a7819 */ /* 0x000fe2000001141c */
[----:B------:R-:W-:Y:S01]  /*0580*/  UMOV UR10, 0x400 ;  /* 0x00000400000a7882 */ /* 0x000fe20000000000 */
[----:B------:R-:W-:-:S02]  /*0590*/  SHF.L.U32 R13, R16, 0x1, RZ ;  /* 0x00000001100d7819 */ /* 0x000fc400000006ff */
[----:B------:R-:W-:-:S04]  /*05a0*/  SGXT R10, R10, 0x1 ;  /* 0x000000010a0a781a */ /* 0x000fc80000000200 */
[----:B------:R-:W-:Y:S01]  /*05b0*/  LOP3.LUT R10, R13, 0x90, R10, 0x78, !PT ;  /* 0x000000900d0a7812 */ /* 0x000fe200078e780a */
[----:B-1----:R-:W-:-:S03]  /*05c0*/  ULEA UR10, UR4, UR10, 0x18 ;  /* 0x0000000a040a7291 */ /* 0x002fc6000f8ec03f */
[----:B------:R-:W-:Y:S02]  /*05d0*/  LOP3.LUT R13, R10, 0x20, RZ, 0x3c, !PT ;  /* 0x000000200a0d7812 */ /* 0x000fe400078e3cff */
[----:B0-----:R-:W-:Y:S02]  /*05e0*/  ISETP.GE.AND P0, PT, R2, 0x1, PT ;  /* 0x000000010200780c */ /* 0x001fe40003f06270 */
[C---:B------:R-:W-:Y:S02]  /*05f0*/  LOP3.LUT R9, R10.reuse, 0x40, RZ, 0x3c, !PT ;  /* 0x000000400a097812 */ /* 0x040fe400078e3cff */
[----:B------:R-:W-:Y:S01]  /*0600*/  LOP3.LUT R15, R10, 0x60, RZ, 0x3c, !PT ;  /* 0x000000600a0f7812 */ /* 0x000fe200078e3cff */
[----:B------:R-:W-:Y:S01]  /*0610*/  IMAD.MOV.U32 R7, RZ, RZ, 0x3f800000 ;  /* 0x3f800000ff077424 */ /* 0x000fe200078e00ff */
[----:B------:R-:W-:Y:S02]  /*0620*/  MOV R3, 0xff800000 ;  /* 0xff80000000037802 */ /* 0x000fe40000000f00 */
[----:B------:R-:W-:-:S02]  /*0630*/  CS2R R88, SRZ ;  /* 0x0000000000587805 */ /* 0x000fc4000001ff00 */
[----:B------:R-:W-:Y:S02]  /*0640*/  MOV R5, 0x3f800000 ;  /* 0x3f80000000057802 */ /* 0x000fe40000000f00 */
[----:B------:R-:W-:Y:S02]  /*0650*/  CS2R R90, SRZ ;  /* 0x00000000005a7805 */ /* 0x000fe4000001ff00 */
[----:B------:R-:W-:Y:S02]  /*0660*/  MOV R84, 0xff800000 ;  /* 0xff80000000547802 */ /* 0x000fe40000000f00 */
[----:B------:R-:W-:Y:S02]  /*0670*/  CS2R R92, SRZ ;  /* 0x00000000005c7805 */ /* 0x000fe4000001ff00 */
[----:B------:R-:W-:Y:S02]  /*0680*/  CS2R R94, SRZ ;  /* 0x00000000005e7805 */ /* 0x000fe4000001ff00 */
[----:B------:R-:W-:-:S02]  /*0690*/  CS2R R96, SRZ ;  /* 0x0000000000607805 */ /* 0x000fc4000001ff00 */
[----:B------:R-:W-:Y:S02]  /*06a0*/  CS2R R98, SRZ ;  /* 0x0000000000627805 */ /* 0x000fe4000001ff00 */
[----:B------:R-:W-:Y:S02]  /*06b0*/  CS2R R100, SRZ ;  /* 0x0000000000647805 */ /* 0x000fe4000001ff00 */
[----:B------:R-:W-:Y:S01]  /*06c0*/  CS2R R102, SRZ ;  /* 0x0000000000667805 */ /* 0x000fe2000001ff00 */
[----:B--2---:R-:W-:Y:S04]  /*06d0*/  STS.U16 [R10+UR10+0x2000], R19 ;  /* 0x002000130a007988 */ /* 0x004fe8000800040a */
[----:B----4-:R-:W-:Y:S04]  /*06e0*/  STS.U16 [R10+UR10+0x2400], R23 ;  /* 0x002400170a007988 */ /* 0x010fe8000800040a */
[----:B---3--:R-:W-:Y:S04]  /*06f0*/  STS.U16 [R10+UR10+0x2800], R27 ;  /* 0x0028001b0a007988 */ /* 0x008fe8000800040a */
[----:B-----5:R-:W-:Y:S04]  /*0700*/  STS.U16 [R10+UR10+0x2c00], R12 ;  /* 0x002c000c0a007988 */ /* 0x020fe8000800040a */
[----:B------:R-:W-:Y:S04]  /*0710*/  STS.U16 [R13+UR10+0x2100], R20 ;  /* 0x002100140d007988 */ /* 0x000fe8000800040a */
        /* <DEDUP_REMOVED lines=9> */
[----:B------:R0:W-:Y:S04]  /*07b0*/  STS.U16 [R15+UR10+0x2b00], R4 ;  /* 0x002b00040f007988 */ /* 0x0001e8000800040a */
[----:B------:R1:W-:Y:S01]  /*07c0*/  STS.U16 [R15+UR10+0x2f00], R8 ;  /* 0x002f00080f007988 */ /* 0x0003e2000800040a */
[----:B0-----:R-:W-:Y:S01]  /*07d0*/  LOP3.LUT R4, R28, 0x7f, RZ, 0xc0, !PT ;  /* 0x0000007f1c047812 */ /* 0x001fe200078ec0ff */
[----:B------:R-:W-:Y:S06]  /*07e0*/  @!P0 BRA `(.L_x_0) ;  /* 0x0000003c00848947 */ /* 0x000fec0003800000 */
[----:B------:R-:W0:Y:S01]  /*07f0*/  LDC.64 R128, c[0x0][0x250] ;  /* 0x00009400ff807b82 */ /* 0x000e220000000a00 */
[----:B------:R-:W-:Y:S01]  /*0800*/  SHF.R.U32.HI R6, RZ, 0x5, R28 ;  /* 0x00000005ff067819 */ /* 0x000fe2000001161c */
[----:B------:R-:W-:Y:S01]  /*0810*/  ULDC UR4, c[0x0][0x258] ;  /* 0x0000960000047ab9 */ /* 0x000fe20000000800 */
[----:B------:R-:W-:Y:S01]  /*0820*/  LOP3.LUT R3, R28, 0x1f, RZ, 0xc0, !PT ;  /* 0x0000001f1c037812 */ /* 0x000fe200078ec0ff */
[----:B------:R-:W-:Y:S01]  /*0830*/  ULDC.64 UR6, c[0x0][0x218] ;  /* 0x0000860000067ab9 */ /* 0x000fe20000000a00 */
[----:B------:R-:W-:Y:S01]  /*0840*/  SGXT.U32 R6, R6, 0x2 ;  /* 0x000000020606781a */ /* 0x000fe20000000000 */
[----:B------:R-:W-:Y:S01]  /*0850*/  ULDC.64 UR8, c[0x0][0x220] ;  /* 0x0000880000087ab9 */ /* 0x000fe20000000a00 */
[C---:B-1----:R-:W-:Y:S01]  /*0860*/  LEA.HI R8, R28.reuse, 0x5c, RZ, 0x1b ;  /* 0x0000005c1c087811 */ /* 0x042fe200078fd8ff */
[----:B------:R-:W1:Y:S01]  /*0870*/  LDC.64 R126, c[0x0][0x260] ;  /* 0x00009800ff7e7b82 */ /* 0x000e620000000a00 */
[----:B------:R-:W-:Y:S01]  /*0880*/  IMAD R3, R3, UR4, RZ ;  /* 0x0000000403037c24 */ /* 0x000fe2000f8e02ff */
[----:B------:R-:W-:Y:S01]  /*0890*/  LEA.HI R10, R28, 0x7c, RZ, 0x1b ;  /* 0x0000007c1c0a7811 */ /* 0x000fe200078fd8ff */
[----:B------:R-:W-:Y:S01]  /*08a0*/  UMOV UR4, URZ ;  /* 0x0000003f00047c82 */ /* 0x000fe20008000000 */
[----:B------:R-:W-:Y:S01]  /*08b0*/  CS2R R88, SRZ ;  /* 0x0000000000587805 */ /* 0x000fe2000001ff00 */
[----:B------:R-:W-:Y:S01]  /*08c0*/  IMAD.HI R5, R3, 0x2, RZ ;  /* 0x0000000203057827 */ /* 0x000fe200078e02ff */
[----:B------:R-:W-:-:S02]  /*08d0*/  CS2R R90, SRZ ;  /* 0x00000000005a7805 */ /* 0x000fc4000001ff00 */
[----:B------:R-:W-:Y:S01]  /*08e0*/  CS2R R92, SRZ ;  /* 0x00000000005c7805 */ /* 0x000fe2000001ff00 */
[----:B------:R-:W2:Y:S01]  /*08f0*/  LDC R69, c[0x0][0x268] ;  /* 0x00009a00ff457b82 */ /* 0x000ea20000000800 */
[----:B------:R-:W-:Y:S02]  /*0900*/  CS2R R94, SRZ ;  /* 0x00000000005e7805 */ /* 0x000fe4000001ff00 */
[----:B------:R-:W-:Y:S02]  /*0910*/  CS2R R96, SRZ ;  /* 0x0000000000607805 */ /* 0x000fe4000001ff00 */
[----:B------:R-:W-:Y:S02]  /*0920*/  CS2R R98, SRZ ;  /* 0x0000000000627805 */ /* 0x000fe4000001ff00 */
[----:B------:R-:W-:Y:S02]  /*0930*/  CS2R R100, SRZ ;  /* 0x0000000000647805 */ /* 0x000fe4000001ff00 */
[----:B------:R-:W-:Y:S01]  /*0940*/  CS2R R102, SRZ ;  /* 0x0000000000667805 */ /* 0x000fe2000001ff00 */
[----:B------:R-:W-:Y:S01]  /*0950*/  UMOV UR12, 0x80 ;  /* 0x00000080000c7882 */ /* 0x000fe20000000000 */
[----:B------:R-:W-:Y:S01]  /*0960*/  UMOV UR13, 0x40000040 ;  /* 0x40000040000d7882 */ /* 0x000fe20000000000 */
[----:B0-----:R-:W-:Y:S01]  /*0970*/  IMAD R12, R6, R129, RZ ;  /* 0x00000081060c7224 */ /* 0x001fe200078e02ff */
[----:B------:R-:W-:Y:S01]  /*0980*/  LEA.HI R6, R28, 0x3c, RZ, 0x1b ;  /* 0x0000003c1c067811 */ /* 0x000fe200078fd8ff */
[----:B------:R-:W-:Y:S01]  /*0990*/  IMAD R128, R128, UR5, RZ ;  /* 0x0000000580807c24 */ /* 0x000fe2000f8e02ff */
[----:B------:R-:W-:Y:S01]  /*09a0*/  UMOV UR14, 0xfffffffe ;  /* 0xfffffffe000e7882 */ /* 0x000fe20000000000 */
[----:B------:R-:W-:Y:S01]  /*09b0*/  UMOV UR15, 0x7fffffdf ;  /* 0x7fffffdf000f7882 */ /* 0x000fe20000000000 */
[----:B------:R-:W-:Y:S01]  /*09c0*/  LEA R14, R129, R12, 0x2 ;  /* 0x0000000c810e7211 */ /* 0x000fe200078e10ff */
[----:B------:R-:W-:Y:S01]  /*09d0*/  ULDC UR11, c[0x0][0x238] ;  /* 0x00008e00000b7ab9 */ /* 0x000fe20000000800 */
[----:B-1----:R-:W-:-:S02]  /*09e0*/  IMAD R7, R4, R127, RZ ;  /* 0x0000007f04077224 */ /* 0x002fc400078e02ff */
[----:B------:R-:W-:Y:S01]  /*09f0*/  LEA R16, R129, R14, 0x2 ;  /* 0x0000000e81107211 */ /* 0x000fe200078e10ff */
[----:B------:R-:W-:Y:S01]  /*0a00*/  IMAD R126, R126, UR5, RZ ;  /* 0x000000057e7e7c24 */ /* 0x000fe2000f8e02ff */
[----:B------:R-:W-:Y:S02]  /*0a10*/  SHF.L.U32 R4, R3, 0x1, RZ ;  /* 0x0000000103047819 */ /* 0x000fe400000006ff */
[----:B------:R-:W-:Y:S01]  /*0a20*/  SHF.L.U32 R3, R128, 0x1, RZ ;  /* 0x0000000180037819 */ /* 0x000fe200000006ff */
[C---:B------:R-:W-:Y:S01]  /*0a30*/  IMAD R18, R129.reuse, 0x4, R16 ;  /* 0x0000000481127824 */ /* 0x040fe200078e0210 */
[----:B------:R-:W-:Y:S01]  /*0a40*/  SHF.L.U32 R130, R126, 0x1, RZ ;  /* 0x000000017e827819 */ /* 0x000fe200000006ff */
[----:B------:R-:W-:Y:S01]  /*0a50*/  IMAD.HI R128, R128, 0x2, RZ ;  /* 0x0000000280807827 */ /* 0x000fe200078e02ff */
[----:B------:R-:W-:Y:S01]  /*0a60*/  IADD3 R175, P0, P1, R4, UR6, R3 ;  /* 0x0000000604af7c10 */ /* 0x000fe2000f91e003 */
[----:B------:R-:W-:Y:S01]  /*0a70*/  UIADD3 UR6, UR10, 0x2000, URZ ;  /* 0x000020000a067890 */ /* 0x000fe2000fffe03f */
[----:B------:R-:W-:Y:S01]  /*0a80*/  LEA R20, R129, R18, 0x2 ;  /* 0x0000001281147211 */ /* 0x000fe200078e10ff */
[-C--:B------:R-:W-:Y:S01]  /*0a90*/  IMAD R3, R6, R129.reuse, RZ ;  /* 0x0000008106037224 */ /* 0x080fe200078e02ff */
[----:B------:R-:W-:Y:S01]  /*0aa0*/  SHF.L.U32 R131, R7, 0x1, RZ ;  /* 0x0000000107837819 */ /* 0x000fe200000006ff */
[----:B------:R-:W-:Y:S01]  /*0ab0*/  IMAD.HI R126, R126, 0x2, RZ ;  /* 0x000000027e7e7827 */ /* 0x000fe200078e02ff */
[----:B------:R-:W-:Y:S01]  /*0ac0*/  LEA R22, R129, R20, 0x2 ;  /* 0x0000001481167211 */ /* 0x000fe200078e10ff */
[----:B------:R-:W-:Y:S01]  /*0ad0*/  USHF.R.U32.HI UR6, URZ, 0x4, UR6 ;  /* 0x000000043f067899 */ /* 0x000fe20008011606 */
[----:B------:R-:W-:Y:S01]  /*0ae0*/  LEA.HI R4, R28, 0x1c, RZ, 0x1b ;  /* 0x0000001c1c047811 */ /* 0x000fe200078fd8ff */
[----:B------:R-:W-:Y:S01]  /*0af0*/  IMAD.HI R7, R7, 0x2, RZ ;  /* 0x0000000207077827 */ /* 0x000fe200078e02ff */
[----:B------:R-:W-:Y:S01]  /*0b00*/  LEA R24, R129, R22, 0x2 ;  /* 0x0000001681187211 */ /* 0x000fe200078e10ff */
[----:B------:R-:W-:Y:S01]  /*0b10*/  USGXT.U32 UR6, UR6, 0xe ;  /* 0x0000000e0606789a */ /* 0x000fe20008000000 */
[----:B------:R-:W-:Y:S01]  /*0b20*/  IADD3.X R9, R5, UR7, R128, P0, P1 ;  /* 0x0000000705097c10 */ /* 0x000fe200087e2480 */
[-C--:B------:R-:W-:Y:S01]  /*0b30*/  IMAD R5, R8, R129.reuse, RZ ;  /* 0x0000008108057224 */ /* 0x080fe200078e02ff */
[----:B------:R-:W-:Y:S01]  /*0b40*/  LEA R26, R129, R24, 0x3 ;  /* 0x00000018811a7211 */ /* 0x000fe200078e18ff */
[----:B------:R-:W-:Y:S01]  /*0b50*/  IMAD R4, R4, R129, RZ ;  /* 0x0000008104047224 */ /* 0x000fe200078e02ff */
[----:B------:R-:W-:Y:S01]  /*0b60*/  IADD3 R130, P2, P3, R131, UR8, R130 ;  /* 0x0000000883827c10 */ /* 0x000fe2000fb5e082 */
[----:B--2---:R-:W-:Y:S01]  /*0b70*/  IMAD R177, R69, 0x22, RZ ;  /* 0x0000002245b17824 */ /* 0x004fe200078e02ff */
[----:B------:R-:W-:Y:S01]  /*0b80*/  LEA R6, R129, R26, 0x2 ;  /* 0x0000001a81067211 */ /* 0x000fe200078e10ff */
[C---:B------:R-:W-:Y:S01]  /*0b90*/  IMAD R179, R69.reuse, 0x24, RZ ;  /* 0x0000002445b37824 */ /* 0x040fe200078e02ff */
[-C--:B------:R-:W-:Y:S01]  /*0ba0*/  LEA R108, P0, R12, R175.reuse, 0x1 ;  /* 0x000000af0c6c7211 */ /* 0x080fe200078008ff */
[----:B------:R-:W-:Y:S01]  /*0bb0*/  IMAD R39, R69, 0x11, RZ ;  /* 0x0000001145277824 */ /* 0x000fe200078e02ff */
[----:B------:R-:W-:Y:S01]  /*0bc0*/  LEA R106, P1, R14, R175, 0x1 ;  /* 0x000000af0e6a7211 */ /* 0x000fe200078208ff */
[----:B------:R-:W-:Y:S01]  /*0bd0*/  IMAD R8, R129, 0x4, R6 ;  /* 0x0000000481087824 */ /* 0x000fe200078e0206 */
[----:B------:R-:W-:Y:S01]  /*0be0*/  IADD3.X R131, R7, UR9, R126, P2, P3 ;  /* 0x0000000907837c10 */ /* 0x000fe200097e647e */
[----:B------:R-:W-:Y:S01]  /*0bf0*/  IMAD R7, R10, R129, RZ ;  /* 0x000000810a077224 */ /* 0x000fe200078e02ff */
[----:B------:R-:W-:Y:S01]  /*0c00*/  LEA R104, P2, R4, R175, 0x1 ;  /* 0x000000af04687211 */ /* 0x000fe200078408ff */
[----:B------:R-:W-:Y:S01]  /*0c10*/  IMAD R41, R69, 0x12, RZ ;  /* 0x0000001245297824 */ /* 0x000fe200078e02ff */
[----:B------:R-:W-:Y:S01]  /*0c20*/  LEA R10, R129, R8, 0x2 ;  /* 0x00000008810a7211 */ /* 0x000fe200078e10ff */
[C---:B------:R-:W-:Y:S01]  /*0c30*/  IMAD R45, R69.reuse, 0x14, RZ ;  /* 0x00000014452d7824 */ /* 0x040fe200078e02ff */
[-C--:B------:R-:W-:Y:S01]  /*0c40*/  LEA.HI.X.SX32 R109, R12, R9.reuse, 0x1, P0 ;  /* 0x000000090c6d7211 */ /* 0x080fe200000f0eff */
[C---:B------:R-:W-:Y:S01]  /*0c50*/  IMAD R191, R69.reuse, 0x2e, RZ ;  /* 0x0000002e45bf7824 */ /* 0x040fe200078e02ff */
[----:B------:R-:W-:Y:S01]  /*0c60*/  LEA.HI.X.SX32 R107, R14, R9, 0x1, P1 ;  /* 0x000000090e6b7211 */ /* 0x000fe200008f0eff */
[----:B------:R-:W-:Y:S01]  /*0c70*/  IMAD R23, R69, 0xa, RZ ;  /* 0x0000000a45177824 */ /* 0x000fe200078e02ff */
[----:B------:R-:W-:Y:S01]  /*0c80*/  LEA R14, P0, R16, R175, 0x1 ;  /* 0x000000af100e7211 */ /* 0x000fe200078008ff */
[----:B------:R0:W-:Y:S01]  /*0c90*/  STL.64 [R1+0x48], R108 ;  /* 0x0000486c01007387 */ /* 0x0001e20000100a00 */
[----:B------:R-:W-:Y:S01]  /*0ca0*/  LEA R12, R129, R10, 0x2 ;  /* 0x0000000a810c7211 */ /* 0x000fe200078e10ff */
[C---:B------:R-:W-:Y:S01]  /*0cb0*/  IMAD R51, R69.reuse, 0x17, RZ ;  /* 0x0000001745337824 */ /* 0x040fe200078e02ff */
[-C--:B------:R-:W-:Y:S01]  /*0cc0*/  LEA.HI.X.SX32 R105, R4, R9.reuse, 0x1, P2 ;  /* 0x0000000904697211 */ /* 0x080fe200010f0eff */
[----:B------:R1:W-:Y:S01]  /*0cd0*/  STL.64 [R1+0x40], R106 ;  /* 0x0000406a01007387 */ /* 0x0003e20000100a00 */
[----:B------:R-:W-:Y:S01]  /*0ce0*/  LEA.HI.X.SX32 R15, R16, R9, 0x1, P0 ;  /* 0x00000009100f7211 */ /* 0x000fe200000f0eff */
[----:B------:R-:W-:Y:S01]  /*0cf0*/  IMAD R183, R69, 0x28, RZ ;  /* 0x0000002845b77824 */ /* 0x000fe200078e02ff */
[----:B------:R-:W-:Y:S01]  /*0d00*/  LEA R4, R129, R12, 0x2 ;  /* 0x0000000c81047211 */ /* 0x000fe200078e10ff */
[----:B------:R2:W-:Y:S01]  /*0d10*/  STL.64 [R1+0x10], R104 ;  /* 0x0000106801007387 */ /* 0x0005e20000100a00 */
[-C--:B------:R-:W-:Y:S01]  /*0d20*/  LEA R132, P3, R3, R175.reuse, 0x1 ;  /* 0x000000af03847211 */ /* 0x080fe200078608ff */
[----:B------:R-:W-:Y:S01]  /*0d30*/  IMAD R185, R69, 0x2a, RZ ;  /* 0x0000002a45b97824 */ /* 0x000fe200078e02ff */
[-C--:B------:R-:W-:Y:S01]  /*0d40*/  LEA R136, P5, R7, R175.reuse, 0x1 ;  /* 0x000000af07887211 */ /* 0x080fe200078a08ff */
[----:B------:R3:W-:Y:S01]  /*0d50*/  STL.64 [R1+0x38], R14 ;  /* 0x0000380e01007387 */ /* 0x0007e20000100a00 */
[----:B0-----:R-:W-:Y:S01]  /*0d60*/  LEA R108, P0, R18, R175, 0x1 ;  /* 0x000000af126c7211 */ /* 0x001fe200078008ff */
[----:B------:R-:W-:Y:S01]  /*0d70*/  IMAD R49, R69, 0x16, RZ ;  /* 0x0000001645317824 */ /* 0x000fe200078e02ff */
[----:B------:R-:W-:Y:S01]  /*0d80*/  LEA.HI.X.SX32 R133, R3, R9, 0x1, P3 ;  /* 0x0000000903857211 */ /* 0x000fe200018f0eff */
[C---:B------:R-:W-:Y:S01]  /*0d90*/  IMAD R189, R69.reuse, 0x2c, RZ ;  /* 0x0000002c45bd7824 */ /* 0x040fe200078e02ff */
[----:B-1----:R-:W-:Y:S01]  /*0da0*/  LEA R106, P1, R20, R175, 0x1 ;  /* 0x000000af146a7211 */ /* 0x002fe200078208ff */
[C---:B------:R-:W-:Y:S01]  /*0db0*/  IMAD R53, R69.reuse, 0x18, RZ ;  /* 0x0000001845357824 */ /* 0x040fe200078e02ff */
[----:B------:R-:W-:Y:S01]  /*0dc0*/  LEA.HI.X.SX32 R109, R18, R9, 0x1, P0 ;  /* 0x00000009126d7211 */ /* 0x000fe200000f0eff */
[C---:B------:R-:W-:Y:S01]  /*0dd0*/  IMAD R21, R69.reuse, 0x9, RZ ;  /* 0x0000000945157824 */ /* 0x040fe200078e02ff */
[----:B--2---:R-:W-:Y:S01]  /*0de0*/  LEA R104, P2, R22, R175, 0x1 ;  /* 0x000000af16687211 */ /* 0x004fe200078408ff */
[----:B------:R-:W-:Y:S01]  /*0df0*/  IMAD R47, R69, 0x15, RZ ;  /* 0x00000015452f7824 */ /* 0x000fe200078e02ff */
[-C--:B------:R-:W-:Y:S01]  /*0e00*/  LEA.HI.X.SX32 R107, R20, R9.reuse, 0x1, P1 ;  /* 0x00000009146b7211 */ /* 0x080fe200008f0eff */
[----:B------:R0:W-:Y:S01]  /*0e10*/  STL.64 [R1+0x30], R108 ;  /* 0x0000306c01007387 */ /* 0x0001e20000100a00 */
[----:B---3--:R-:W-:Y:S01]  /*0e20*/  LEA R14, R129, R4, 0x2 ;  /* 0x00000004810e7211 */ /* 0x008fe200078e10ff */
[----:B------:R-:W-:Y:S01]  /*0e30*/  IMAD R27, R69, 0xb, RZ ;  /* 0x0000000b451b7824 */ /* 0x000fe200078e02ff */
[----:B------:R-:W-:Y:S01]  /*0e40*/  LEA.HI.X.SX32 R105, R22, R9, 0x1, P2 ;  /* 0x0000000916697211 */ /* 0x000fe200010f0eff */
[----:B------:R1:W-:Y:S01]  /*0e50*/  STL.64 [R1+0x28], R106 ;  /* 0x0000286a01007387 */ /* 0x0003e20000100a00 */
[----:B------:R-:W-:Y:S01]  /*0e60*/  LEA R16, R129, R14, 0x3 ;  /* 0x0000000e81107211 */ /* 0x000fe200078e18ff */
[----:B------:R-:W-:Y:S01]  /*0e70*/  IMAD R29, R69, 0xc, RZ ;  /* 0x0000000c451d7824 */ /* 0x000fe200078e02ff */
[----:B------:R-:W-:Y:S01]  /*0e80*/  LEA R134, P4, R5, R175, 0x1 ;  /* 0x000000af05867211 */ /* 0x000fe200078808ff */
[----:B------:R2:W-:Y:S01]  /*0e90*/  STL.64 [R1+0x20], R104 ;  /* 0x0000206801007387 */ /* 0x0005e20000100a00 */
[----:B------:R-:W-:Y:S01]  /*0ea0*/  LEA R18, R129, R16, 0x2 ;  /* 0x0000001081127211 */ /* 0x000fe200078e10ff */
[----:B------:R-:W-:Y:S01]  /*0eb0*/  IMAD R181, R69, 0x26, RZ ;  /* 0x0000002645b57824 */ /* 0x000fe200078e02ff */
[----:B------:R-:W-:Y:S01]  /*0ec0*/  LEA.HI.X.SX32 R137, R7, R9, 0x1, P5 ;  /* 0x0000000907897211 */ /* 0x000fe200028f0eff */
[----:B------:R-:W-:Y:S01]  /*0ed0*/  IMAD R17, R69, 0x6, RZ ;  /* 0x0000000645117824 */ /* 0x000fe200078e02ff */
[-C--:B0-----:R-:W-:Y:S01]  /*0ee0*/  LEA R108, P0, R24, R175.reuse, 0x1 ;  /* 0x000000af186c7211 */ /* 0x081fe200078008ff */
[----:B------:R-:W-:Y:S01]  /*0ef0*/  IMAD R20, R129, 0x4, R18 ;  /* 0x0000000481147824 */ /* 0x000fe200078e0212 */
[----:B------:R-:W-:Y:S01]  /*0f00*/  IADD3 R176, P5, R177, R130, RZ ;  /* 0x00000082b1b07210 */ /* 0x000fe20007fbe0ff */
[C---:B------:R-:W-:Y:S01]  /*0f10*/  IMAD R57, R69.reuse, 0x1a, RZ ;  /* 0x0000001a45397824 */ /* 0x040fe200078e02ff */
[----:B-1----:R-:W-:Y:S01]  /*0f20*/  LEA R106, P1, R26, R175, 0x1 ;  /* 0x000000af1a6a7211 */ /* 0x002fe200078208ff */
[C---:B------:R-:W-:Y:S01]  /*0f30*/  IMAD R203, R69.reuse, 0x34, RZ ;  /* 0x0000003445cb7824 */ /* 0x040fe200078e02ff */
[----:B------:R-:W-:Y:S01]  /*0f40*/  LEA.HI.X.SX32 R109, R24, R9, 0x1, P0 ;  /* 0x00000009186d7211 */ /* 0x000fe200000f0eff */
[C---:B------:R-:W-:Y:S01]  /*0f50*/  IMAD R205, R69.reuse, 0x36, RZ ;  /* 0x0000003645cd7824 */ /* 0x040fe200078e02ff */
[-C--:B--2---:R-:W-:Y:S01]  /*0f60*/  LEA R104, P2, R6, R175.reuse, 0x1 ;  /* 0x000000af06687211 */ /* 0x084fe200078408ff */
[C---:B------:R-:W-:Y:S01]  /*0f70*/  IMAD R43, R69.reuse, 0x13, RZ ;  /* 0x00000013452b7824 */ /* 0x040fe200078e02ff */
[----:B------:R-:W-:Y:S01]  /*0f80*/  LEA R138, P0, R8, R175, 0x1 ;  /* 0x000000af088a7211 */ /* 0x000fe200078008ff */
[C---:B------:R-:W-:Y:S01]  /*0f90*/  IMAD R15, R69.reuse, 0x5, RZ ;  /* 0x00000005450f7824 */ /* 0x040fe200078e02ff */
[-C--:B------:R-:W-:Y:S01]  /*0fa0*/  LEA.HI.X.SX32 R105, R6, R9.reuse, 0x1, P2 ;  /* 0x0000000906697211 */ /* 0x080fe200010f0eff */
[----:B------:R-:W-:Y:S01]  /*0fb0*/  IMAD R11, R69, 0x3, RZ ;  /* 0x00000003450b7824 */ /* 0x000fe200078e02ff */
[----:B------:R-:W-:Y:S01]  /*0fc0*/  LEA R6, R129, R20, 0x2 ;  /* 0x0000001481067211 */ /* 0x000fe200078e10ff */
[C---:B------:R-:W-:Y:S01]  /*0fd0*/  IMAD R31, R69.reuse, 0xd, RZ ;  /* 0x0000000d451f7824 */ /* 0x040fe200078e02ff */
[----:B------:R-:W-:Y:S01]  /*0fe0*/  LEA.HI.X.SX32 R107, R26, R9, 0x1, P1 ;  /* 0x000000091a6b7211 */ /* 0x000fe200008f0eff */
[----:B------:R-:W-:Y:S01]  /*0ff0*/  IMAD R59, R69, 0x1b, RZ ;  /* 0x0000001b453b7824 */ /* 0x000fe200078e02ff */
[----:B------:R-:W-:Y:S01]  /*1000*/  LEA R22, R129, R6, 0x2 ;  /* 0x0000000681167211 */ /* 0x000fe200078e10ff */
[C---:B------:R-:W-:Y:S01]  /*1010*/  IMAD R197, R69.reuse, 0x30, RZ ;  /* 0x0000003045c57824 */ /* 0x040fe200078e02ff */
[----:B------:R-:W-:Y:S01]  /*1020*/  LEA R140, P1, R10, R175, 0x1 ;  /* 0x000000af0a8c7211 */ /* 0x000fe200078208ff */
        /* <DEDUP_REMOVED lines=8> */
[C---:B------:R-:W-:Y:S01]  /*10b0*/  IMAD R117, R69.reuse, 0x3a, RZ ;  /* 0x0000003a45757824 */ /* 0x040fe200078e02ff */
[----:B------:R-:W-:Y:S01]  /*10c0*/  LEA R144, P0, R4, R175, 0x1 ;  /* 0x000000af04907211 */ /* 0x000fe200078008ff */
[----:B------:R-:W-:Y:S01]  /*10d0*/  IMAD R65, R69, 0x1e, RZ ;  /* 0x0000001e45417824 */ /* 0x000fe200078e02ff */
[----:B------:R-:W-:Y:S01]  /*10e0*/  LEA R10, R129, R8, 0x2 ;  /* 0x00000008810a7211 */ /* 0x000fe200078e10ff */
[----:B------:R-:W-:Y:S01]  /*10f0*/  USHF.R.U32.HI UR8, URZ, 0x4, UR10 ;  /* 0x000000043f087899 */ /* 0x000fe2000801160a */
[----:B------:R-:W-:Y:S01]  /*1100*/  LEA.HI.X.SX32 R143, R12, R9, 0x1, P2 ;  /* 0x000000090c8f7211 */ /* 0x000fe200010f0eff */
[----:B------:R0:W-:Y:S01]  /*1110*/  STL.64 [R1+0x18], R108 ;  /* 0x0000186c01007387 */ /* 0x0001e20000100a00 */
[----:B------:R-:W-:Y:S01]  /*1120*/  LEA R148, P2, R16, R175, 0x1 ;  /* 0x000000af10947211 */ /* 0x000fe200078408ff */
[----:B------:R-:W-:Y:S01]  /*1130*/  IMAD R55, R69, 0x19, RZ ;  /* 0x0000001945377824 */ /* 0x000fe200078e02ff */
[----:B------:R-:W-:Y:S01]  /*1140*/  LEA.HI.X.SX32 R145, R4, R9, 0x1, P0 ;  /* 0x0000000904917211 */ /* 0x000fe200000f0eff */
[----:B------:R1:W-:Y:S01]  /*1150*/  STL.64 [R1+0x8], R106 ;  /* 0x0000086a01007387 */ /* 0x0003e20000100a00 */
[----:B------:R-:W-:Y:S01]  /*1160*/  LEA R4, R129, R10, 0x3 ;  /* 0x0000000a81047211 */ /* 0x000fe200078e18ff */
[C---:B------:R-:W-:Y:S01]  /*1170*/  IMAD R19, R69.reuse, 0x7, RZ ;  /* 0x0000000745137824 */ /* 0x040fe200078e02ff */
[----:B------:R-:W-:Y:S01]  /*1180*/  LEA R146, P1, R14, R175, 0x1 ;  /* 0x000000af0e927211 */ /* 0x000fe200078208ff */
[----:B------:R2:W-:Y:S01]  /*1190*/  STL.64 [R1], R104 ;  /* 0x0000006801007387 */ /* 0x0005e20000100a00 */
[----:B------:R-:W-:Y:S01]  /*11a0*/  LEA.HI.X.SX32 R149, R16, R9, 0x1, P2 ;  /* 0x0000000910957211 */ /* 0x000fe200010f0eff */
[C---:B------:R-:W-:Y:S01]  /*11b0*/  IMAD R63, R69.reuse, 0x1d, RZ ;  /* 0x0000001d453f7824 */ /* 0x040fe200078e02ff */
[----:B------:R-:W-:Y:S01]  /*11c0*/  LEA R154, P2, R6, R175, 0x1 ;  /* 0x000000af069a7211 */ /* 0x000fe200078408ff */
[----:B------:R-:W-:Y:S01]  /*11d0*/  IMAD R35, R69, 0xf, RZ ;  /* 0x0000000f45237824 */ /* 0x000fe200078e02ff */
[----:B------:R-:W-:Y:S01]  /*11e0*/  LEA R12, R129, R4, 0x2 ;  /* 0x00000004810c7211 */ /* 0x000fe200078e10ff */
[----:B------:R-:W-:Y:S01]  /*11f0*/  USGXT.U32 UR8, UR8, 0xe ;  /* 0x0000000e0808789a */ /* 0x000fe20008000000 */
[----:B------:R-:W-:Y:S01]  /*1200*/  LEA.HI.X.SX32 R147, R14, R9, 0x1, P1 ;  /* 0x000000090e937211 */ /* 0x000fe200008f0eff */
[C---:B------:R-:W-:Y:S01]  /*1210*/  IMAD R113, R69.reuse, 0x3c, RZ ;  /* 0x0000003c45717824 */ /* 0x040fe200078e02ff */
[----:B------:R-:W-:Y:S01]  /*1220*/  LEA R152, P1, R20, R175, 0x1 ;  /* 0x000000af14987211 */ /* 0x000fe200078208ff */
[----:B------:R-:W-:Y:S01]  /*1230*/  IMAD R111, R69, 0x3e, RZ ;  /* 0x0000003e456f7824 */ /* 0x000fe200078e02ff */
[-C--:B------:R-:W-:Y:S01]  /*1240*/  LEA.HI.X.SX32 R155, R6, R9.reuse, 0x1, P2 ;  /* 0x00000009069b7211 */ /* 0x080fe200010f0eff */
[----:B------:R-:W-:Y:S01]  /*1250*/  IMAD R6, R129, 0x4, R12 ;  /* 0x0000000481067824 */ /* 0x000fe200078e020c */
[----:B------:R-:W-:Y:S01]  /*1260*/  LEA.HI.X.SX32 R153, R20, R9, 0x1, P1 ;  /* 0x0000000914997211 */ /* 0x000fe200008f0eff */
[----:B------:R-:W-:Y:S01]  /*1270*/  UIADD3 UR18, UP0, UR8, 0x2, URZ ;  /* 0x0000000208127890 */ /* 0x000fe2000ff1e03f */
[-C--:B------:R-:W-:Y:S01]  /*1280*/  LEA R158, P1, R8, R175.reuse, 0x1 ;  /* 0x000000af089e7211 */ /* 0x080fe200078208ff */
[----:B------:R-:W-:Y:S01]  /*1290*/  IMAD R67, R69, 0x1f, RZ ;  /* 0x0000001f45437824 */ /* 0x000fe200078e02ff */
[C---:B------:R-:W-:Y:S01]  /*12a0*/  LEA R14, R129.reuse, R6, 0x2 ;  /* 0x00000006810e7211 */ /* 0x040fe200078e10ff */
[----:B------:R-:W-:Y:S01]  /*12b0*/  UIADD3.X UR19, UR4, 0x40000040, URZ, UP0, !UPT ;  /* 0x4000004004137890 */ /* 0x000fe200087fe43f */
[----:B------:R-:W-:Y:S01]  /*12c0*/  LEA R160, P2, R10, R175, 0x1 ;  /* 0x000000af0aa07211 */ /* 0x000fe200078408ff */
[----:B------:R-:W-:Y:S01]  /*12d0*/  UMOV UR9, URZ ;  /* 0x0000003f00097c82 */ /* 0x000fe20008000000 */
[----:B------:R-:W-:Y:S01]  /*12e0*/  LEA.HI.X.SX32 R159, R8, R9, 0x1, P1 ;  /* 0x00000009089f7211 */ /* 0x000fe200008f0eff */
[----:B------:R-:W-:Y:S01]  /*12f0*/  UMOV UR7, URZ ;  /* 0x0000003f00077c82 */ /* 0x000fe20008000000 */
[----:B------:R-:W-:Y:S01]  /*1300*/  LEA R150, P0, R18, R175, 0x1 ;  /* 0x000000af12967211 */ /* 0x000fe200078008ff */
[----:B------:R-:W-:Y:S01]  /*1310*/  UIADD3.64 UR14, UR8, -UR14, URZ ;  /* 0x8000000e080e7297 */ /* 0x000fe2000fffe03f */
[C---:B------:R-:W-:Y:S01]  /*1320*/  LEA R8, R129.reuse, R14, 0x2 ;  /* 0x0000000e81087211 */ /* 0x040fe200078e10ff */
[----:B------:R-:W-:Y:S01]  /*1330*/  UIADD3.64 UR12, UR6, UR12, URZ ;  /* 0x0000000c060c7297 */ /* 0x000fe2000fffe03f */
[-C--:B------:R-:W-:Y:S01]  /*1340*/  LEA.HI.X.SX32 R161, R10, R9.reuse, 0x1, P2 ;  /* 0x000000090aa17211 */ /* 0x080fe200010f0eff */
[----:B------:R-:W-:Y:S01]  /*1350*/  UIADD3.64 UR22, UR18, 0x2, URZ ;  /* 0x0000000212167897 */ /* 0x000fe2000fffe03f */
[----:B------:R-:W-:Y:S01]  /*1360*/  LEA.HI.X.SX32 R151, R18, R9, 0x1, P0 ;  /* 0x0000000912977211 */ /* 0x000fe200000f0eff */
[----:B------:R-:W-:Y:S01]  /*1370*/  UIADD3.64 UR26, UR18, 0x4, URZ ;  /* 0x00000004121a7897 */ /* 0x000fe2000fffe03f */
[C---:B------:R-:W-:Y:S01]  /*1380*/  LEA R10, R129.reuse, R8, 0x2 ;  /* 0x00000008810a7211 */ /* 0x040fe200078e10ff */
[----:B------:R-:W-:Y:S01]  /*1390*/  UIADD3.64 UR30, UR18, 0xfe, URZ ;  /* 0x000000fe121e7897 */ /* 0x000fe2000fffe03f */
[C---:B------:R-:W-:Y:S01]  /*13a0*/  LEA R156, P0, R22.reuse, R175, 0x1 ;  /* 0x000000af169c7211 */ /* 0x040fe200078008ff */
[----:B------:R-:W-:Y:S01]  /*13b0*/  UIADD3.64 UR34, UR18, 0x100, URZ ;  /* 0x0000010012227897 */ /* 0x000fe2000fffe03f */
[----:B------:R-:W-:Y:S01]  /*13c0*/  LEA R3, R129, R10, 0x2 ;  /* 0x0000000a81037211 */ /* 0x000fe200078e10ff */
[----:B------:R-:W-:Y:S01]  /*13d0*/  UIADD3.64 UR38, UR18, 0x102, URZ ;  /* 0x0000010212267897 */ /* 0x000fe2000fffe03f */
[----:B------:R-:W-:Y:S01]  /*13e0*/  LEA.HI.X.SX32 R157, R22, R9, 0x1, P0 ;  /* 0x00000009169d7211 */ /* 0x000fe200000f0eff */
[----:B------:R-:W-:Y:S01]  /*13f0*/  UIADD3.64 UR42, UR18, 0x104, URZ ;  /* 0x00000104122a7897 */ /* 0x000fe2000fffe03f */
[----:B------:R-:W-:-:S02]  /*1400*/  LEA R162, P0, R4, R175, 0x1 ;  /* 0x000000af04a27211 */ /* 0x000fc400078008ff */
[-C--:B------:R-:W-:Y:S02]  /*1410*/  LEA R164, P1, R12, R175.reuse, 0x1 ;  /* 0x000000af0ca47211 */ /* 0x080fe400078208ff */
[-C--:B------:R-:W-:Y:S02]  /*1420*/  LEA R166, P2, R6, R175.reuse, 0x1 ;  /* 0x000000af06a67211 */ /* 0x080fe400078408ff */
[----:B------:R-:W-:Y:S02]  /*1430*/  LEA R174, P3, R3, R175, 0x1 ;  /* 0x000000af03ae7211 */ /* 0x000fe400078608ff */
[-C--:B------:R-:W-:Y:S01]  /*1440*/  LEA.HI.X.SX32 R163, R4, R9.reuse, 0x1, P0 ;  /* 0x0000000904a37211 */ /* 0x080fe200000f0eff */
[----:B------:R-:W-:Y:S01]  /*1450*/  IMAD.MOV.U32 R4, RZ, RZ, RZ ;  /* 0x000000ffff047224 */ /* 0x000fe200078e00ff */
[-C--:B------:R-:W-:Y:S02]  /*1460*/  LEA.HI.X.SX32 R165, R12, R9.reuse, 0x1, P1 ;  /* 0x000000090ca57211 */ /* 0x080fe400008f0eff */
[----:B------:R-:W-:-:S02]  /*1470*/  LEA.HI.X.SX32 R167, R6, R9, 0x1, P2 ;  /* 0x0000000906a77211 */ /* 0x000fc400010f0eff */
[-C--:B------:R-:W-:Y:S02]  /*1480*/  LEA R168, P0, R14, R175.reuse, 0x1 ;  /* 0x000000af0ea87211 */ /* 0x080fe400078008ff */
[-C--:B------:R-:W-:Y:S02]  /*1490*/  LEA R170, P1, R8, R175.reuse, 0x1 ;  /* 0x000000af08aa7211 */ /* 0x080fe400078208ff */
[----:B------:R-:W-:Y:S02]  /*14a0*/  LEA R172, P2, R10, R175, 0x1 ;  /* 0x000000af0aac7211 */ /* 0x000fe400078408ff */
[----:B------:R-:W-:Y:S02]  /*14b0*/  LEA.HI.X.SX32 R175, R3, R9, 0x1, P3 ;  /* 0x0000000903af7211 */ /* 0x000fe400018f0eff */
[----:B------:R-:W-:Y:S02]  /*14c0*/  IADD3 R178, P3, R179, R130, RZ ;  /* 0x00000082b3b27210 */ /* 0x000fe40007f7e0ff */
[----:B------:R-:W-:-:S02]  /*14d0*/  LEA.HI.X.SX32 R177, R39, R131, 0x1, P5 ;  /* 0x0000008327b17211 */ /* 0x000fc400028f0eff */
[----:B------:R-:W-:Y:S02]  /*14e0*/  LEA.HI.X.SX32 R179, R41, R131, 0x1, P3 ;  /* 0x0000008329b37211 */ /* 0x000fe400018f0eff */
[-C--:B------:R-:W-:Y:S02]  /*14f0*/  IADD3 R190, P5, R191, R130.reuse, RZ ;  /* 0x00000082bfbe7210 */ /* 0x080fe40007fbe0ff */
[----:B------:R-:W-:Y:S02]  /*1500*/  IADD3 R194, P3, R45, R130, RZ ;  /* 0x000000822dc27210 */ /* 0x000fe40007f7e0ff */
[-C--:B------:R-:W-:Y:S02]  /*1510*/  LEA.HI.X.SX32 R135, R5, R9.reuse, 0x1, P4 ;  /* 0x0000000905877211 */ /* 0x080fe400020f0eff */
[-C--:B------:R-:W-:Y:S02]  /*1520*/  LEA.HI.X.SX32 R171, R8, R9.reuse, 0x1, P1 ;  /* 0x0000000908ab7211 */ /* 0x080fe400008f0eff */
[----:B------:R-:W-:-:S02]  /*1530*/  LEA.HI.X.SX32 R173, R10, R9, 0x1, P2 ;  /* 0x000000090aad7211 */ /* 0x000fc400010f0eff */
[-C--:B------:R-:W-:Y:S02]  /*1540*/  LEA.HI.X.SX32 R195, R23, R131.reuse, 0x1, P3 ;  /* 0x0000008317c37211 */ /* 0x080fe400018f0eff */
[----:B------:R-:W-:Y:S02]  /*1550*/  LEA.HI.X.SX32 R191, R51, R131, 0x1, P5 ;  /* 0x0000008333bf7211 */ /* 0x000fe400028f0eff */
[-C--:B------:R-:W-:Y:S02]  /*1560*/  IADD3 R182, P2, R183, R130.reuse, RZ ;  /* 0x00000082b7b67210 */ /* 0x080fe40007f5e0ff */
[-C--:B------:R-:W-:Y:S02]  /*1570*/  IADD3 R184, P4, R185, R130.reuse, RZ ;  /* 0x00000082b9b87210 */ /* 0x080fe40007f9e0ff */
[-C--:B------:R-:W-:Y:S02]  /*1580*/  IADD3 R186, P1, R41, R130.reuse, RZ ;  /* 0x0000008229ba7210 */ /* 0x080fe40007f3e0ff */
[----:B------:R-:W-:-:S02]  /*1590*/  IADD3 R188, P6, R189, R130, RZ ;  /* 0x00000082bdbc7210 */ /* 0x000fc40007fde0ff */
[-C--:B------:R-:W-:Y:S02]  /*15a0*/  IADD3 R200, P3, R49, R130.reuse, RZ ;  /* 0x0000008231c87210 */ /* 0x080fe40007f7e0ff */
[----:B------:R-:W-:Y:S02]  /*15b0*/  IADD3 R120, P5, R53, R130, RZ ;  /* 0x0000008235787210 */ /* 0x000fe40007fbe0ff */
[----:B------:R-:W-:Y:S02]  /*15c0*/  LEA.HI.X.SX32 R169, R14, R9, 0x1, P0 ;  /* 0x000000090ea97211 */ /* 0x000fe400000f0eff */
[-C--:B------:R-:W-:Y:S02]  /*15d0*/  LEA.HI.X.SX32 R187, R21, R131.reuse, 0x1, P1 ;  /* 0x0000008315bb7211 */ /* 0x080fe400008f0eff */
[-C--:B------:R-:W-:Y:S02]  /*15e0*/  LEA.HI.X.SX32 R183, R45, R131.reuse, 0x1, P2 ;  /* 0x000000832db77211 */ /* 0x080fe400010f0eff */
[----:B------:R-:W-:-:S02]  /*15f0*/  LEA.HI.X.SX32 R185, R47, R131, 0x1, P4 ;  /* 0x000000832fb97211 */ /* 0x000fc400020f0eff */
[-C--:B------:R-:W-:Y:S02]  /*1600*/  LEA.HI.X.SX32 R201, R27, R131.reuse, 0x1, P3 ;  /* 0x000000831bc97211 */ /* 0x080fe400018f0eff */
[-C--:B------:R-:W-:Y:S02]  /*1610*/  LEA.HI.X.SX32 R189, R49, R131.reuse, 0x1, P6 ;  /* 0x0000008331bd7211 */ /* 0x080fe400030f0eff */
[----:B------:R-:W-:Y:S02]  /*1620*/  LEA.HI.X.SX32 R121, R29, R131, 0x1, P5 ;  /* 0x000000831d797211 */ /* 0x000fe400028f0eff */
[-C--:B------:R-:W-:Y:S02]  /*1630*/  IADD3 R180, P0, R181, R130.reuse, RZ ;  /* 0x00000082b5b47210 */ /* 0x080fe40007f1e0ff */
[-C--:B------:R-:W-:Y:S02]  /*1640*/  IADD3 R192, P1, R23, R130.reuse, RZ ;  /* 0x0000008217c07210 */ /* 0x080fe40007f3e0ff */
[----:B------:R-:W-:-:S02]  /*1650*/  IADD3 R202, P2, R203, R130, RZ ;  /* 0x00000082cbca7210 */ /* 0x000fc40007f5e0ff */
[-C--:B------:R-:W-:Y:S02]  /*1660*/  IADD3 R204, P4, R205, R130.reuse, RZ ;  /* 0x00000082cdcc7210 */ /* 0x080fe40007f9e0ff */
[-C--:B------:R-:W-:Y:S02]  /*1670*/  IADD3 R124, P3, R17, R130.reuse, RZ ;  /* 0x00000082117c7210 */ /* 0x080fe40007f7e0ff */
[-C--:B------:R-:W-:Y:S02]  /*1680*/  IADD3 R122, P6, R29, R130.reuse, RZ ;  /* 0x000000821d7a7210 */ /* 0x080fe40007fde0ff */
[----:B------:R-:W-:Y:S02]  /*1690*/  IADD3 R114, P5, R57, R130, RZ ;  /* 0x0000008239727210 */ /* 0x000fe40007fbe0ff */
[-C--:B------:R-:W-:Y:S02]  /*16a0*/  LEA.HI.X.SX32 R181, R43, R131.reuse, 0x1, P0 ;  /* 0x000000832bb57211 */ /* 0x080fe400000f0eff */
[----:B------:R-:W-:-:S02]  /*16b0*/  LEA.HI.X.SX32 R193, R15, R131, 0x1, P1 ;  /* 0x000000830fc17211 */ /* 0x000fc400008f0eff */
[-C--:B------:R-:W-:Y:S02]  /*16c0*/  LEA.HI.X.SX32 R125, R11, R131.reuse, 0x1, P3 ;  /* 0x000000830b7d7211 */ /* 0x080fe400018f0eff */
[-C--:B------:R-:W-:Y:S02]  /*16d0*/  LEA.HI.X.SX32 R123, R17, R131.reuse, 0x1, P6 ;  /* 0x00000083117b7211 */ /* 0x080fe400030f0eff */
[-C--:B------:R-:W-:Y:S02]  /*16e0*/  LEA.HI.X.SX32 R115, R31, R131.reuse, 0x1, P5 ;  /* 0x000000831f737211 */ /* 0x080fe400028f0eff */
[-C--:B------:R-:W-:Y:S02]  /*16f0*/  LEA.HI.X.SX32 R203, R57, R131.reuse, 0x1, P2 ;  /* 0x0000008339cb7211 */ /* 0x080fe400010f0eff */
[----:B------:R-:W-:Y:S02]  /*1700*/  LEA.HI.X.SX32 R205, R59, R131, 0x1, P4 ;  /* 0x000000833bcd7211 */ /* 0x000fe400020f0eff */
[----:B------:R-:W-:-:S02]  /*1710*/  IADD3 R196, P0, R197, R130, RZ ;  /* 0x00000082c5c47210 */ /* 0x000fc40007f1e0ff */
[-C--:B------:R-:W-:Y:S02]  /*1720*/  IADD3 R198, P1, R199, R130.reuse, RZ ;  /* 0x00000082c7c67210 */ /* 0x080fe40007f3e0ff */
[-C--:B------:R-:W-:Y:S02]  /*1730*/  IADD3 R118, P3, R119, R130.reuse, RZ ;  /* 0x0000008277767210 */ /* 0x080fe40007f7e0ff */
[-C--:B------:R-:W-:Y:S02]  /*1740*/  IADD3 R116, P6, R117, R130.reuse, RZ ;  /* 0x0000008275747210 */ /* 0x080fe40007fde0ff */
[-C--:B0-----:R-:W-:Y:S02]  /*1750*/  IADD3 R108, P5, R33, R130.reuse, RZ ;  /* 0x00000082216c7210 */ /* 0x081fe40007fbe0ff */
[-C--:B-1----:R-:W-:Y:S02]  /*1760*/  IADD3 R106, P2, R61, R130.reuse, RZ ;  /* 0x000000823d6a7210 */ /* 0x082fe40007f5e0ff */
[----:B--2---:R-:W-:-:S02]  /*1770*/  IADD3 R104, P4, R65, R130, RZ ;  /* 0x0000008241687210 */ /* 0x004fc40007f9e0ff */
[----:B------:R-:W-:Y:S02]  /*1780*/  SHF.L.U32 R3, R69, 0x1, RZ ;  /* 0x0000000145037819 */ /* 0x000fe400000006ff */
[-C--:B------:R-:W-:Y:S02]  /*1790*/  LEA.HI.X.SX32 R197, R53, R131.reuse, 0x1, P0 ;  /* 0x0000008335c57211 */ /* 0x080fe400000f0eff */
[-C--:B------:R-:W-:Y:S02]  /*17a0*/  LEA.HI.X.SX32 R199, R55, R131.reuse, 0x1, P1 ;  /* 0x0000008337c77211 */ /* 0x080fe400008f0eff */
[-C--:B------:R-:W-:Y:S02]  /*17b0*/  LEA.HI.X.SX32 R109, R19, R131.reuse, 0x1, P5 ;  /* 0x00000083136d7211 */ /* 0x080fe400028f0eff */
[-C--:B------:R-:W-:Y:S02]  /*17c0*/  LEA.HI.X.SX32 R107, R33, R131.reuse, 0x1, P2 ;  /* 0x00000083216b7211 */ /* 0x080fe400010f0eff */
[----:B------:R-:W-:-:S02]  /*17d0*/  LEA.HI.X.SX32 R119, R61, R131, 0x1, P3 ;  /* 0x000000833d777211 */ /* 0x000fc400018f0eff */
[-C--:B------:R-:W-:Y:S02]  /*17e0*/  LEA.HI.X.SX32 R117, R63, R131.reuse, 0x1, P6 ;  /* 0x000000833f757211 */ /* 0x080fe400030f0eff */
[----:B------:R-:W-:Y:S02]  /*17f0*/  LEA.HI.X.SX32 R105, R35, R131, 0x1, P4 ;  /* 0x0000008323697211 */ /* 0x000fe400020f0eff */
[C---:B------:R-:W-:Y:S02]  /*1800*/  SHF.L.U32 R13, R69.reuse, 0x2, RZ ;  /* 0x00000002450d7819 */ /* 0x040fe400000006ff */
[C---:B------:R-:W-:Y:S02]  /*1810*/  SHF.L.U32 R25, R69.reuse, 0x3, RZ ;  /* 0x0000000345197819 */ /* 0x040fe400000006ff */
[----:B------:R-:W-:Y:S02]  /*1820*/  SHF.L.U32 R37, R69, 0x4, RZ ;  /* 0x0000000445257819 */ /* 0x000fe400000006ff */
[----:B------:R-:W-:-:S02]  /*1830*/  IADD3 R112, P0, R113, R130, RZ ;  /* 0x0000008271707210 */ /* 0x000fc40007f1e0ff */
[-C--:B------:R-:W-:Y:S02]  /*1840*/  IADD3 R110, P1, R111, R130.reuse, RZ ;  /* 0x000000826f6e7210 */ /* 0x080fe40007f3e0ff */
[-C--:B------:R-:W-:Y:S02]  /*1850*/  IADD3 R22, P5, R3, R130.reuse, RZ ;  /* 0x0000008203167210 */ /* 0x080fe40007fbe0ff */
[CC--:B------:R-:W-:Y:S02]  /*1860*/  LEA R20, P2, R69.reuse, R130.reuse, 0x2 ;  /* 0x0000008245147211 */ /* 0x0c0fe400078410ff */
[CC--:B------:R-:W-:Y:S02]  /*1870*/  LEA R18, P3, R69.reuse, R130.reuse, 0x3 ;  /* 0x0000008245127211 */ /* 0x0c0fe400078618ff */
[CC--:B------:R-:W-:Y:S02]  /*1880*/  LEA R16, P6, R69.reuse, R130.reuse, 0x4 ;  /* 0x0000008245107211 */ /* 0x0c0fe400078c20ff */
[----:B------:R-:W-:-:S02]  /*1890*/  LEA R14, P4, R69, R130, 0x5 ;  /* 0x00000082450e7211 */ /* 0x000fc400078828ff */
[----:B------:R-:W-:Y:S02]  /*18a0*/  MOV R5, 0x3f800000 ;  /* 0x3f80000000057802 */ /* 0x000fe40000000f00 */
[----:B------:R-:W-:Y:S02]  /*18b0*/  MOV R8, 0xff800000 ;  /* 0xff80000000087802 */ /* 0x000fe40000000f00 */
[----:B------:R-:W-:Y:S02]  /*18c0*/  MOV R6, RZ ;  /* 0x000000ff00067202 */ /* 0x000fe40000000f00 */
[----:B------:R-:W-:Y:S02]  /*18d0*/  MOV R9, 0xff800000 ;  /* 0xff80000000097802 */ /* 0x000fe40000000f00 */
[----:B------:R-:W-:Y:S02]  /*18e0*/  MOV R7, 0x3f800000 ;  /* 0x3f80000000077802 */ /* 0x000fe40000000f00 */
[----:B------:R-:W-:-:S02]  /*18f0*/  LEA.HI.X.SX32 R113, R65, R131, 0x1, P0 ;  /* 0x0000008341717211 */ /* 0x000fc400000f0eff */
[-C--:B------:R-:W-:Y:S02]  /*1900*/  LEA.HI.X.SX32 R23, R69, R131.reuse, 0x1, P5 ;  /* 0x0000008345177211 */ /* 0x080fe400028f0eff */
[-C--:B------:R-:W-:Y:S02]  /*1910*/  LEA.HI.X.SX32 R21, R3, R131.reuse, 0x1, P2 ;  /* 0x0000008303157211 */ /* 0x080fe400010f0eff */
[-C--:B------:R-:W-:Y:S02]  /*1920*/  LEA.HI.X.SX32 R19, R13, R131.reuse, 0x1, P3 ;  /* 0x000000830d137211 */ /* 0x080fe400018f0eff */
[-C--:B------:R-:W-:Y:S02]  /*1930*/  LEA.HI.X.SX32 R17, R25, R131.reuse, 0x1, P6 ;  /* 0x0000008319117211 */ /* 0x080fe400030f0eff */
[-C--:B------:R-:W-:Y:S02]  /*1940*/  LEA.HI.X.SX32 R15, R37, R131.reuse, 0x1, P4 ;  /* 0x00000083250f7211 */ /* 0x080fe400020f0eff */
[----:B------:R-:W-:-:S07]  /*1950*/  LEA.HI.X.SX32 R111, R67, R131, 0x1, P1 ;  /* 0x00000083436f7211 */ /* 0x000fce00008f0eff */
.L_x_1:
[----:B------:R-:W2:Y:S04]  /*1960*/  LDL.64 R12, [R1+0x48] ;  /* 0x00004800010c7983 */ /* 0x000ea80000100a00 */
[----:B------:R-:W3:Y:S04]  /*1970*/  LDL.64 R10, [R1+0x40] ;  /* 0x00004000010a7983 */ /* 0x000ee80000100a00 */
[----:B------:R-:W4:Y:S04]  /*1980*/  LDL.64 R218, [R1+0x30] ;  /* 0x0000300001da7983 */ /* 0x000f280000100a00 */
[----:B------:R-:W5:Y:S04]  /*1990*/  LDL.64 R214, [R1+0x20] ;  /* 0x0000200001d67983 */ /* 0x000f680000100a00 */
[----:B------:R-:W5:Y:S04]  /*19a0*/  LDL.64 R216, [R1+0x28] ;  /* 0x0000280001d87983 */ /* 0x000f680000100a00 */
[----:B------:R-:W5:Y:S04]  /*19b0*/  LDL.64 R212, [R1+0x18] ;  /* 0x0000180001d47983 */ /* 0x000f680000100a00 */
[----:B------:R-:W5:Y:S04]  /*19c0*/  LDL.64 R210, [R1+0x10] ;  /* 0x0000100001d27983 */ /* 0x000f680000100a00 */
[----:B------:R-:W5:Y:S04]  /*19d0*/  LDL.64 R208, [R1+0x8] ;  /* 0x0000080001d07983 */ /* 0x000f680000100a00 */
[----:B------:R-:W5:Y:S04]  /*19e0*/  LDL.64 R206, [R1] ;  /* 0x0000000001ce7983 */ /* 0x000f680000100a00 */
[----:B------:R-:W5:Y:S01]  /*19f0*/  LDL.64 R220, [R1+0x38] ;  /* 0x0000380001dc7983 */ /* 0x000f620000100a00 */
[----:B------:R-:W-:-:S04]  /*1a00*/  IMAD.WIDE R38, R6, 0x2, R138 ;  /* 0x0000000206267825 */ /* 0x000fc800078e028a */
[C---:B------:R-:W-:Y:S01]  /*1a10*/  IMAD.WIDE R40, R6.reuse, 0x2, R140 ;  /* 0x0000000206287825 */ /* 0x040fe200078e028c */
[----:B------:R0:W5:Y:S03]  /*1a20*/  LDG.E.U16 R53, desc[UR16][R38.64] ;  /* 0x0000001026357981 */ /* 0x000166000c1e1500 */
[C---:B------:R-:W-:Y:S01]  /*1a30*/  IMAD.WIDE R42, R6.reuse, 0x2, R170 ;  /* 0x00000002062a7825 */ /* 0x040fe200078e02aa */
[----:B------:R1:W5:Y:S03]  /*1a40*/  LDG.E.U16 R54, desc[UR16][R40.64] ;  /* 0x0000001028367981 */ /* 0x000366000c1e1500 */
[C---:B------:R-:W-:Y:S02]  /*1a50*/  IMAD.WIDE R44, R6.reuse, 0x2, R174 ;  /* 0x00000002062c7825 */ /* 0x040fe400078e02ae */
[----:B------:R-:W5:Y:S02]  /*1a60*/  LDG.E.U16 R42, desc[UR16][R42.64] ;  /* 0x000000102a2a7981 */ /* 0x000f64000c1e1500 */
[----:B0-----:R-:W-:-:S02]  /*1a70*/  IMAD.WIDE R38, R6, 0x2, R156 ;  /* 0x0000000206267825 */ /* 0x001fc400078e029c */
[----:B------:R-:W5:Y:S02]  /*1a80*/  LDG.E.U16 R44, desc[UR16][R44.64] ;  /* 0x000000102c2c7981 */ /* 0x000f64000c1e1500 */
[C---:B-1----:R-:W-:Y:S02]  /*1a90*/  IMAD.WIDE R40, R6.reuse, 0x2, R160 ;  /* 0x0000000206287825 */ /* 0x042fe400078e02a0 */
[----:B------:R-:W5:Y:S04]  /*1aa0*/  LDG.E.U16 R38, desc[UR16][R38.64] ;  /* 0x0000001026267981 */ /* 0x000f68000c1e1500 */
[----:B------:R-:W5:Y:S01]  /*1ab0*/  LDG.E.U16 R40, desc[UR16][R40.64] ;  /* 0x0000001028287981 */ /* 0x000f62000c1e1500 */
[----:B--2---:R-:W-:-:S04]  /*1ac0*/  IMAD.WIDE R12, R6, 0x2, R12 ;  /* 0x00000002060c7825 */ /* 0x004fc800078e020c */
[C---:B---3--:R-:W-:Y:S01]  /*1ad0*/  IMAD.WIDE R10, R6.reuse, 0x2, R10 ;  /* 0x00000002060a7825 */ /* 0x048fe200078e020a */
[----:B------:R0:W2:Y:S03]  /*1ae0*/  LDG.E.U16 R3, desc[UR16][R12.64] ;  /* 0x000000100c037981 */ /* 0x0000a6000c1e1500 */
[C---:B----4-:R-:W-:Y:S02]  /*1af0*/  IMAD.WIDE R26, R6.reuse, 0x2, R218 ;  /* 0x00000002061a7825 */ /* 0x050fe400078e02da */
[----:B------:R-:W3:Y:S02]  /*1b00*/  LDG.E.U16 R10, desc[UR16][R10.64] ;  /* 0x000000100a0a7981 */ /* 0x000ee4000c1e1500 */
[C---:B-----5:R-:W-:Y:S02]  /*1b10*/  IMAD.WIDE R30, R6.reuse, 0x2, R214 ;  /* 0x00000002061e7825 */ /* 0x060fe400078e02d6 */
[----:B------:R1:W4:Y:S02]  /*1b20*/  LDG.E.U16 R47, desc[UR16][R26.64] ;  /* 0x000000101a2f7981 */ /* 0x000324000c1e1500 */
[----:B------:R-:W-:-:S02]  /*1b30*/  IMAD.WIDE R28, R6, 0x2, R216 ;  /* 0x00000002061c7825 */ /* 0x000fc400078e02d8 */
[----:B------:R5:W4:Y:S02]  /*1b40*/  LDG.E.U16 R49, desc[UR16][R30.64] ;  /* 0x000000101e317981 */ /* 0x000b24000c1e1500 */
[C---:B------:R-:W-:Y:S02]  /*1b50*/  IMAD.WIDE R32, R6.reuse, 0x2, R212 ;  /* 0x0000000206207825 */ /* 0x040fe400078e02d4 */
[----:B------:R5:W3:Y:S02]  /*1b60*/  LDG.E.U16 R48, desc[UR16][R28.64] ;  /* 0x000000101c307981 */ /* 0x000ae4000c1e1500 */
[C---:B0-----:R-:W-:Y:S02]  /*1b70*/  IMAD.WIDE R12, R6.reuse, 0x2, R210 ;  /* 0x00000002060c7825 */ /* 0x041fe400078e02d2 */
[----:B------:R0:W4:Y:S02]  /*1b80*/  LDG.E.U16 R50, desc[UR16][R32.64] ;  /* 0x0000001020327981 */ /* 0x000124000c1e1500 */
[----:B------:R-:W-:-:S02]  /*1b90*/  IMAD.WIDE R34, R6, 0x2, R208 ;  /* 0x0000000206227825 */ /* 0x000fc400078e02d0 */
[----:B------:R0:W4:Y:S02]  /*1ba0*/  LDG.E.U16 R11, desc[UR16][R12.64] ;  /* 0x000000100c0b7981 */ /* 0x000124000c1e1500 */
[C---:B------:R-:W-:Y:S02]  /*1bb0*/  IMAD.WIDE R36, R6.reuse, 0x2, R206 ;  /* 0x0000000206247825 */ /* 0x040fe400078e02ce */
[----:B------:R0:W4:Y:S02]  /*1bc0*/  LDG.E.U16 R51, desc[UR16][R34.64] ;  /* 0x0000001022337981 */ /* 0x000124000c1e1500 */
[C---:B------:R-:W-:Y:S02]  /*1bd0*/  IMAD.WIDE R24, R6.reuse, 0x2, R220 ;  /* 0x0000000206187825 */ /* 0x040fe400078e02dc */
[----:B------:R0:W4:Y:S02]  /*1be0*/  LDG.E.U16 R52, desc[UR16][R36.64] ;  /* 0x0000001024347981 */ /* 0x000124000c1e1500 */
[----:B-1----:R-:W-:-:S02]  /*1bf0*/  IMAD.WIDE R26, R6, 0x2, R144 ;  /* 0x00000002061a7825 */ /* 0x002fc400078e0290 */
[----:B------:R1:W4:Y:S02]  /*1c00*/  LDG.E.U16 R46, desc[UR16][R24.64] ;  /* 0x00000010182e7981 */ /* 0x000324000c1e1500 */
[C---:B-----5:R-:W-:Y:S02]  /*1c10*/  IMAD.WIDE R30, R6.reuse, 0x2, R132 ;  /* 0x00000002061e7825 */ /* 0x060fe400078e0284 */
[----:B------:R5:W4:Y:S02]  /*1c20*/  LDG.E.U16 R56, desc[UR16][R26.64] ;  /* 0x000000101a387981 */ /* 0x000b24000c1e1500 */
[C---:B------:R-:W-:Y:S02]  /*1c30*/  IMAD.WIDE R28, R6.reuse, 0x2, R146 ;  /* 0x00000002061c7825 */ /* 0x040fe400078e0292 */
[----:B------:R5:W4:Y:S02]  /*1c40*/  LDG.E.U16 R58, desc[UR16][R30.64] ;  /* 0x000000101e3a7981 */ /* 0x000b24000c1e1500 */
[----:B0-----:R-:W-:-:S02]  /*1c50*/  IMAD.WIDE R32, R6, 0x2, R148 ;  /* 0x0000000206207825 */ /* 0x001fc400078e0294 */
[----:B------:R-:W4:Y:S02]  /*1c60*/  LDG.E.U16 R57, desc[UR16][R28.64] ;  /* 0x000000101c397981 */ /* 0x000f24000c1e1500 */
[C---:B------:R-:W-:Y:S02]  /*1c70*/  IMAD.WIDE R12, R6.reuse, 0x2, R150 ;  /* 0x00000002060c7825 */ /* 0x040fe400078e0296 */
[----:B------:R-:W4:Y:S02]  /*1c80*/  LDG.E.U16 R59, desc[UR16][R32.64] ;  /* 0x00000010203b7981 */ /* 0x000f24000c1e1500 */
[C---:B------:R-:W-:Y:S02]  /*1c90*/  IMAD.WIDE R34, R6.reuse, 0x2, R152 ;  /* 0x0000000206227825 */ /* 0x040fe400078e0298 */
[----:B------:R0:W4:Y:S02]  /*1ca0*/  LDG.E.U16 R60, desc[UR16][R12.64] ;  /* 0x000000100c3c7981 */ /* 0x000124000c1e1500 */
[----:B------:R-:W-:-:S02]  /*1cb0*/  IMAD.WIDE R36, R6, 0x2, R154 ;  /* 0x0000000206247825 */ /* 0x000fc400078e029a */
[----:B------:R0:W4:Y:S02]  /*1cc0*/  LDG.E.U16 R61, desc[UR16][R34.64] ;  /* 0x00000010223d7981 */ /* 0x000124000c1e1500 */
[C---:B-1----:R-:W-:Y:S02]  /*1cd0*/  IMAD.WIDE R24, R6.reuse, 0x2, R142 ;  /* 0x0000000206187825 */ /* 0x042fe400078e028e */
[----:B------:R1:W4:Y:S02]  /*1ce0*/  LDG.E.U16 R62, desc[UR16][R36.64] ;  /* 0x00000010243e7981 */ /* 0x000324000c1e1500 */
[C---:B-----5:R-:W-:Y:S02]  /*1cf0*/  IMAD.WIDE R26, R6.reuse, 0x2, R162 ;  /* 0x00000002061a7825 */ /* 0x060fe400078e02a2 */
[----:B------:R5:W4:Y:S02]  /*1d00*/  LDG.E.U16 R55, desc[UR16][R24.64] ;  /* 0x0000001018377981 */ /* 0x000b24000c1e1500 */
[----:B------:R-:W-:-:S02]  /*1d10*/  IMAD.WIDE R30, R6, 0x2, R166 ;  /* 0x00000002061e7825 */ /* 0x000fc400078e02a6 */
[----:B------:R-:W4:Y:S02]  /*1d20*/  LDG.E.U16 R26, desc[UR16][R26.64] ;  /* 0x000000101a1a7981 */ /* 0x000f24000c1e1500 */
[C---:B0-----:R-:W-:Y:S02]  /*1d30*/  IMAD.WIDE R12, R6.reuse, 0x2, R134 ;  /* 0x00000002060c7825 */ /* 0x041fe400078e0286 */
[----:B------:R-:W4:Y:S02]  /*1d40*/  LDG.E.U16 R30, desc[UR16][R30.64] ;  /* 0x000000101e1e7981 */ /* 0x000f24000c1e1500 */
[C---:B------:R-:W-:Y:S02]  /*1d50*/  IMAD.WIDE R28, R6.reuse, 0x2, R164 ;  /* 0x00000002061c7825 */ /* 0x040fe400078e02a4 */
[----:B------:R-:W4:Y:S02]  /*1d60*/  LDG.E.U16 R12, desc[UR16][R12.64] ;  /* 0x000000100c0c7981 */ /* 0x000f24000c1e1500 */
[----:B------:R-:W-:-:S02]  /*1d70*/  IMAD.WIDE R32, R6, 0x2, R168 ;  /* 0x0000000206207825 */ /* 0x000fc400078e02a8 */
[----:B------:R-:W4:Y:S02]  /*1d80*/  LDG.E.U16 R28, desc[UR16][R28.64] ;  /* 0x000000101c1c7981 */ /* 0x000f24000c1e1500 */
[C---:B------:R-:W-:Y:S02]  /*1d90*/  IMAD.WIDE R34, R6.reuse, 0x2, R172 ;  /* 0x0000000206227825 */ /* 0x040fe400078e02ac */
[----:B------:R-:W4:Y:S02]  /*1da0*/  LDG.E.U16 R32, desc[UR16][R32.64] ;  /* 0x0000001020207981 */ /* 0x000f24000c1e1500 */
[C---:B-1----:R-:W-:Y:S02]  /*1db0*/  IMAD.WIDE R36, R6.reuse, 0x2, R136 ;  /* 0x0000000206247825 */ /* 0x042fe400078e0288 */
[----:B------:R-:W4:Y:S02]  /*1dc0*/  LDG.E.U16 R34, desc[UR16][R34.64] ;  /* 0x0000001022227981 */ /* 0x000f24000c1e1500 */
[----:B-----5:R-:W-:-:S02]  /*1dd0*/  IMAD.WIDE R24, R6, 0x2, R158 ;  /* 0x0000000206187825 */ /* 0x020fc400078e029e */
[----:B------:R-:W5:Y:S04]  /*1de0*/  LDG.E.U16 R36, desc[UR16][R36.64] ;  /* 0x0000001024247981 */ /* 0x000f68000c1e1500 */
[----:B------:R0:W5:Y:S01]  /*1df0*/  LDG.E.U16 R39, desc[UR16][R24.64] ;  /* 0x0000001018277981 */ /* 0x000162000c1e1500 */
[----:B------:R-:W0:Y:S02]  /*1e00*/  S2R R209, SR_TID.X ;  /* 0x0000000000d17919 */ /* 0x000e240000002100 */
[----:B0-----:R-:W-:Y:S02]  /*1e10*/  SHF.R.S32.HI R25, RZ, 0x6, R209 ;  /* 0x00000006ff197819 */ /* 0x001fe400000114d1 */
[----:B------:R-:W-:Y:S02]  /*1e20*/  LOP3.LUT R24, R209, 0x3f, RZ, 0xc0, !PT ;  /* 0x0000003fd1187812 */ /* 0x000fe400078ec0ff */
[----:B------:R-:W-:-:S02]  /*1e30*/  SGXT R25, R25, 0x1 ;  /* 0x000000011919781a */ /* 0x000fc40000000200 */
[----:B------:R-:W-:-:S04]  /*1e40*/  SHF.L.U32 R24, R24, 0x1, RZ ;  /* 0x0000000118187819 */ /* 0x000fc800000006ff */
[----:B------:R-:W-:Y:S01]  /*1e50*/  LOP3.LUT R25, R24, 0x90, R25, 0x78, !PT ;  /* 0x0000009018197812 */ /* 0x000fe200078e7819 */
[----:B------:R-:W-:Y:S06]  /*1e60*/  BAR.SYNC.DEFER_BLOCKING 0x0 ;  /* 0x0000000000007b1d */ /* 0x000fec0000010000 */
[----:B------:R-:W-:Y:S04]  /*1e70*/  STS.U16 [R25+UR10+0xa00], R53 ;  /* 0x000a003519007988 */ /* 0x000fe8000800040a */
[----:B------:R-:W-:Y:S04]  /*1e80*/  STS.U16 [R25+UR10+0x1400], R38 ;  /* 0x0014002619007988 */ /* 0x000fe8000800040a */
[----:B------:R-:W-:Y:S04]  /*1e90*/  STS.U16 [R25+UR10+0x1600], R40 ;  /* 0x0016002819007988 */ /* 0x000fe8000800040a */
[----:B------:R-:W-:Y:S04]  /*1ea0*/  STS.U16 [R25+UR10+0x1c00], R42 ;  /* 0x001c002a19007988 */ /* 0x000fe8000800040a */
[----:B------:R-:W-:Y:S01]  /*1eb0*/  STS.U16 [R25+UR10+0x1e00], R44 ;  /* 0x001e002c19007988 */ /* 0x000fe2000800040a */
[----:B------:R-:W-:-:S04]  /*1ec0*/  IMAD.WIDE R210, R4, 0x2, R16 ;  /* 0x0000000204d27825 */ /* 0x000fc800078e0210 */
[----:B------:R-:W-:-:S04]  /*1ed0*/  IMAD.WIDE R212, R4, 0x2, R196 ;  /* 0x0000000204d47825 */ /* 0x000fc800078e02c4 */
[C---:B------:R-:W-:Y:S01]  /*1ee0*/  IMAD.WIDE R222, R4.reuse, 0x2, R198 ;  /* 0x0000000204de7825 */ /* 0x040fe200078e02c6 */
[----:B--2---:R0:W-:Y:S02]  /*1ef0*/  STS.U16 [R25+UR10], R3 ;  /* 0x0000000319007988 */ /* 0x0041e4000800040a */
[----:B0-----:R-:W-:Y:S02]  /*1f00*/  LOP3.LUT R3, R25, 0x20, RZ, 0x3c, !PT ;  /* 0x0000002019037812 */ /* 0x001fe400078e3cff */
[----:B---3--:R-:W-:Y:S04]  /*1f10*/  STS.U16 [R25+UR10+0x400], R48 ;  /* 0x0004003019007988 */ /* 0x008fe8000800040a */
[----:B----4-:R-:W-:Y:S04]  /*1f20*/  STS.U16 [R25+UR10+0x600], R50 ;  /* 0x0006003219007988 */ /* 0x010fe8000800040a */
        /* <DEDUP_REMOVED lines=18> */
[----:B-----5:R-:W-:Y:S04]  /*2050*/  STS.U16 [R3+UR10+0x1500], R39 ;  /* 0x0015002703007988 */ /* 0x020fe8000800040a */
[----:B------:R1:W-:Y:S04]  /*2060*/  STS.U16 [R3+UR10+0x1700], R12 ;  /* 0x0017000c03007988 */ /* 0x0003e8000800040a */
[----:B------:R-:W-:Y:S04]  /*2070*/  STS.U16 [R3+UR10+0x1900], R28 ;  /* 0x0019001c03007988 */ /* 0x000fe8000800040a */
[----:B------:R-:W-:Y:S04]  /*2080*/  STS.U16 [R3+UR10+0x1b00], R32 ;  /* 0x001b002003007988 */ /* 0x000fe8000800040a */
[----:B------:R-:W-:Y:S04]  /*2090*/  STS.U16 [R3+UR10+0x1d00], R34 ;  /* 0x001d002203007988 */ /* 0x000fe8000800040a */
[----:B------:R2:W-:Y:S01]  /*20a0*/  STS.U16 [R3+UR10+0x1f00], R36 ;  /* 0x001f002403007988 */ /* 0x0005e2000800040a */
[----:B------:R3:W-:Y:S06]  /*20b0*/  MEMBAR.ALL.CTA ;  /* 0x0000000000007992 */ /* 0x0007ec0000008000 */
[----:B---3--:R-:W3:Y:S01]  /*20c0*/  FENCE.VIEW.ASYNC.S ;  /* 0x00000000000073c6 */ /* 0x008ee20000000000 */
[C---:B0-----:R-:W-:Y:S01]  /*20d0*/  IMAD.WIDE R24, R4.reuse, 0x2, R130 ;  /* 0x0000000204187825 */ /* 0x041fe200078e0282 */
[----:B---3--:R-:W-:Y:S03]  /*20e0*/  BAR.SYNC.DEFER_BLOCKING 0x0 ;  /* 0x0000000000007b1d */ /* 0x008fe60000010000 */
[----:B------:R-:W-:-:S04]  /*20f0*/  IMAD.WIDE R26, R4, 0x2, R14 ;  /* 0x00000002041a7825 */ /* 0x000fc800078e020e */
[----:B-1----:R-:W-:Y:S01]  /*2100*/  IMAD.WIDE R12, R4, 0x2, R186 ;  /* 0x00000002040c7825 */ /* 0x002fe200078e02ba */
[----:B------:R-:W3:Y:S04]  /*2110*/  LDG.E.U16 R208, desc[UR16][R24.64] ;  /* 0x0000001018d07981 */ /* 0x000ee8000c1e1500 */
[----:B------:R2:W4:Y:S04]  /*2120*/  LDG.E.U16 R126, desc[UR16][R26.64] ;  /* 0x000000101a7e7981 */ /* 0x000528000c1e1500 */
[----:B------:R-:W5:Y:S04]  /*2130*/  LDG.E.U16 R210, desc[UR16][R210.64] ;  /* 0x00000010d2d27981 */ /* 0x000f68000c1e1500 */
[----:B------:R-:W5:Y:S04]  /*2140*/  LDG.E.U16 R212, desc[UR16][R212.64] ;  /* 0x00000010d4d47981 */ /* 0x000f68000c1e1500 */
[----:B------:R-:W5:Y:S04]  /*2150*/  LDG.E.U16 R12, desc[UR16][R12.64] ;  /* 0x000000100c0c7981 */ /* 0x000f68000c1e1500 */
[----:B------:R-:W5:Y:S01]  /*2160*/  LDG.E.U16 R10, desc[UR16][R222.64] ;  /* 0x00000010de0a7981 */ /* 0x000f62000c1e1500 */
[----:B--2---:R-:W-:Y:S01]  /*2170*/  WARPGROUP.ARRIVE ;  /* 0x00000000000079c5 */ /* 0x004fe20000000000 */
[----:B------:R-:W-:Y:S01]  /*2180*/  UMOV UR44, UR6 ;  /* 0x00000006002c7c82 */ /* 0x000fe20008000000 */
[----:B------:R-:W-:Y:S01]  /*2190*/  UMOV UR45, 0x40000040 ;  /* 0x40000040002d7882 */ /* 0x000fe20000000000 */
[----:B------:R-:W-:Y:S01]  /*21a0*/  UMOV UR46, UR8 ;  /* 0x00000008002e7c82 */ /* 0x000fe20008000000 */
[----:B------:R-:W-:-:S02]  /*21b0*/  UMOV UR47, 0x80000020 ;  /* 0x80000020002f7882 */ /* 0x000fc40000000000 */
[----:B------:R-:W-:Y:S01]  /*21c0*/  HGMMA.64x128x16.F32 R24, gdesc[UR44].tnspA, RZ, !UPT ;  /* 0x21e000002c1879f0 */ /* 0x000fe2000c7008ff */
[----:B------:R-:W-:-:S04]  /*21d0*/  IMAD.WIDE R214, R4, 0x2, R22 ;  /* 0x0000000204d67825 */ /* 0x000fc800078e0216 */
[C---:B------:R-:W-:Y:S01]  /*21e0*/  IMAD.WIDE R218, R4.reuse, 0x2, R176 ;  /* 0x0000000204da7825 */ /* 0x040fe200078e02b0 */
[----:B------:R-:W2:Y:S04]  /*21f0*/  LDG.E.U16 R207, desc[UR16][R214.64] ;  /* 0x00000010d6cf7981 */ /* 0x000ea8000c1e1500 */
[----:B------:R0:W2:Y:S02]  /*2200*/  LDG.E.U16 R11, desc[UR16][R218.64] ;  /* 0x00000010da0b7981 */ /* 0x0000a4000c1e1500 */
[----:B0-----:R-:W-:-:S05]  /*2210*/  IMAD.WIDE R218, R4, 0x2, R178 ;  /* 0x0000000204da7825 */ /* 0x001fca00078e02b2 */
[----:B------:R-:W2:Y:S01]  /*2220*/  LDG.E.U16 R3, desc[UR16][R218.64] ;  /* 0x00000010da037981 */ /* 0x000ea2000c1e1500 */
[----:B------:R-:W-:Y:S01]  /*2230*/  HGMMA.64x128x16.F32 R24, gdesc[UR12].tnspA, R24, gsb0 ;  /* 0x21e000000c1879f0 */ /* 0x000fe20008000818 */
[----:B------:R-:W-:Y:S01]  /*2240*/  IMAD.WIDE R214, R4, 0x2, R202 ;  /* 0x0000000204d67825 */ /* 0x000fe200078e02ca */
[----:B------:R-:W-:-:S03]  /*2250*/  LOP3.LUT R211, R209, 0x3f, RZ, 0xc0, !PT ;  /* 0x0000003fd1d37812 */ /* 0x000fc600078ec0ff */
[----:B------:R-:W-:Y:S01]  /*2260*/  IMAD.WIDE R216, R4, 0x2, R20 ;  /* 0x0000000204d87825 */ /* 0x000fe200078e0214 */
[----:B------:R-:W2:Y:S01]  /*2270*/  LDG.E.U16 R13, desc[UR16][R214.64] ;  /* 0x00000010d60d7981 */ /* 0x000ea2000c1e1500 */
[----:B------:R-:W-:-:S03]  /*2280*/  LOP3.LUT R229, R209, 0x40, RZ, 0xc0, !PT ;  /* 0x00000040d1e57812 */ /* 0x000fc600078ec0ff */
[----:B------:R0:W2:Y:S01]  /*2290*/  LDG.E.U16 R206, desc[UR16][R216.64] ;  /* 0x00000010d8ce7981 */ /* 0x0000a2000c1e1500 */
[----:B------:R-:W-:-:S04]  /*22a0*/  IMAD.WIDE R220, R4, 0x2, R194 ;  /* 0x0000000204dc7825 */ /* 0x000fc800078e02c2 */
[C---:B------:R-:W-:Y:S01]  /*22b0*/  IMAD.WIDE R222, R4.reuse, 0x2, R124 ;  /* 0x0000000204de7825 */ /* 0x040fe200078e027c */
[----:B------:R1:W2:Y:S03]  /*22c0*/  LDG.E.U16 R128, desc[UR16][R220.64] ;  /* 0x00000010dc807981 */ /* 0x0002a6000c1e1500 */
[----:B0-----:R-:W-:Y:S01]  /*22d0*/  IMAD.SHL.U32 R216, R211, 0x2, RZ ;  /* 0x00000002d3d87824 */ /* 0x001fe200078e00ff */
[----:B------:R0:W2:Y:S01]  /*22e0*/  LDG.E.U16 R218, desc[UR16][R222.64] ;  /* 0x00000010deda7981 */ /* 0x0000a2000c1e1500 */
[----:B------:R-:W-:-:S03]  /*22f0*/  IMAD.WIDE R224, R4, 0x2, R18 ;  /* 0x0000000204e07825 */ /* 0x000fc600078e0212 */
[----:B------:R-:W-:Y:S01]  /*2300*/  LEA R229, R229, R216, 0x6 ;  /* 0x000000d8e5e57211 */ /* 0x000fe200078e30ff */
[C---:B------:R-:W-:Y:S01]  /*2310*/  IMAD.WIDE R216, R4.reuse, 0x2, R192 ;  /* 0x0000000204d87825 */ /* 0x040fe200078e02c0 */
[----:B------:R-:W2:Y:S03]  /*2320*/  LDG.E.U16 R233, desc[UR16][R224.64] ;  /* 0x00000010e0e97981 */ /* 0x000ea6000c1e1500 */
[C---:B------:R-:W-:Y:S01]  /*2330*/  IMAD.WIDE R234, R4.reuse, 0x2, R120 ;  /* 0x0000000204ea7825 */ /* 0x040fe200078e0278 */
[----:B------:R0:W2:Y:S03]  /*2340*/  LDG.E.U16 R232, desc[UR16][R216.64] ;  /* 0x00000010d8e87981 */ /* 0x0000a6000c1e1500 */
[C---:B------:R-:W-:Y:S01]  /*2350*/  IMAD.WIDE R242, R4.reuse, 0x2, R104 ;  /* 0x0000000204f27825 */ /* 0x040fe200078e0268 */
[----:B------:R-:W2:Y:S03]  /*2360*/  LDG.E.U16 R219, desc[UR16][R234.64] ;  /* 0x00000010eadb7981 */ /* 0x000ea6000c1e1500 */
[C---:B------:R-:W-:Y:S01]  /*2370*/  IMAD.WIDE R240, R4.reuse, 0x2, R180 ;  /* 0x0000000204f07825 */ /* 0x040fe200078e02b4 */
[----:B------:R0:W2:Y:S03]  /*2380*/  LDG.E.U16 R225, desc[UR16][R242.64] ;  /* 0x00000010f2e17981 */ /* 0x0000a6000c1e1500 */
[C---:B------:R-:W-:Y:S01]  /*2390*/  IMAD.WIDE R238, R4.reuse, 0x2, R182 ;  /* 0x0000000204ee7825 */ /* 0x040fe200078e02b6 */
[----:B------:R0:W2:Y:S03]  /*23a0*/  LDG.E.U16 R224, desc[UR16][R240.64] ;  /* 0x00000010f0e07981 */ /* 0x0000a6000c1e1500 */
[C---:B------:R-:W-:Y:S01]  /*23b0*/  IMAD.WIDE R230, R4.reuse, 0x2, R122 ;  /* 0x0000000204e67825 */ /* 0x040fe200078e027a */
[----:B------:R0:W2:Y:S03]  /*23c0*/  LDG.E.U16 R235, desc[UR16][R238.64] ;  /* 0x00000010eeeb7981 */ /* 0x0000a6000c1e1500 */
[----:B------:R-:W-:-:S02]  /*23d0*/  IMAD.WIDE R226, R4, 0x2, R108 ;  /* 0x0000000204e27825 */ /* 0x000fc400078e026c */
[----:B------:R-:W2:Y:S02]  /*23e0*/  LDG.E.U16 R230, desc[UR16][R230.64] ;  /* 0x00000010e6e67981 */ /* 0x000ea4000c1e1500 */
[C---:B-1----:R-:W-:Y:S02]  /*23f0*/  IMAD.WIDE R220, R4.reuse, 0x2, R200 ;  /* 0x0000000204dc7825 */ /* 0x042fe400078e02c8 */
[----:B------:R-:W2:Y:S02]  /*2400*/  LDG.E.U16 R226, desc[UR16][R226.64] ;  /* 0x00000010e2e27981 */ /* 0x000ea4000c1e1500 */
[C---:B0-----:R-:W-:Y:S02]  /*2410*/  IMAD.WIDE R222, R4.reuse, 0x2, R106 ;  /* 0x0000000204de7825 */ /* 0x041fe400078e026a */
[----:B------:R-:W2:Y:S02]  /*2420*/  LDG.E.U16 R220, desc[UR16][R220.64] ;  /* 0x00000010dcdc7981 */ /* 0x000ea4000c1e1500 */
[----:B------:R-:W-:-:S02]  /*2430*/  IMAD.WIDE R214, R4, 0x2, R114 ;  /* 0x0000000204d67825 */ /* 0x000fc400078e0272 */
[----:B------:R-:W2:Y:S02]  /*2440*/  LDG.E.U16 R223, desc[UR16][R222.64] ;  /* 0x00000010dedf7981 */ /* 0x000ea4000c1e1500 */
[C---:B------:R-:W-:Y:S02]  /*2450*/  IMAD.WIDE R216, R4.reuse, 0x2, R184 ;  /* 0x0000000204d87825 */ /* 0x040fe400078e02b8 */
[----:B------:R-:W2:Y:S02]  /*2460*/  LDG.E.U16 R214, desc[UR16][R214.64] ;  /* 0x00000010d6d67981 */ /* 0x000ea4000c1e1500 */
[C---:B------:R-:W-:Y:S02]  /*2470*/  IMAD.WIDE R236, R4.reuse, 0x2, R204 ;  /* 0x0000000204ec7825 */ /* 0x040fe400078e02cc */
        /* <DEDUP_REMOVED lines=11> */
[----:B------:R-:W-:Y:S02]  /*2530*/  IMAD.WIDE R238, R4, 0x2, R110 ;  /* 0x0000000204ee7825 */ /* 0x000fe400078e026e */
[----:B------:R-:W2:Y:S04]  /*2540*/  LDG.E.U16 R227, desc[UR16][R240.64] ;  /* 0x00000010f0e37981 */ /* 0x000ea8000c1e1500 */
[----:B------:R0:W2:Y:S01]  /*2550*/  LDG.E.U16 R222, desc[UR16][R238.64] ;  /* 0x00000010eede7981 */ /* 0x0000a2000c1e1500 */
[----:B------:R-:W-:Y:S01]  /*2560*/  LOP3.LUT R213, R229, 0x10, RZ, 0x3c, !PT ;  /* 0x00000010e5d57812 */ /* 0x000fe200078e3cff */
[----:B------:R-:W-:-:S02]  /*2570*/  WARPGROUP.DEPBAR.LE gsb0, 0x0 ;  /* 0x00008000000079c5 */ /* 0x000fc40000010000 */
[----:B------:R-:W-:Y:S01]  /*2580*/  BAR.SYNC.DEFER_BLOCKING 0x0 ;  /* 0x0000000000007b1d */ /* 0x000fe20000010000 */
[----:B------:R-:W-:-:S05]  /*2590*/  FMUL R211, R25, UR11 ;  /* 0x0000000b19d37c20 */ /* 0x000fca0008400000 */
[----:B---3--:R1:W-:Y:S04]  /*25a0*/  STS.U16 [R229+UR10], R208 ;  /* 0x000000d0e5007988 */ /* 0x0083e8000800040a */
[----:B----4-:R3:W-:Y:S01]  /*25b0*/  STS.U16 [R229+UR10+0x800], R126 ;  /* 0x0008007ee5007988 */ /* 0x0107e2000800040a */
[----:B-1----:R-:W-:-:S03]  /*25c0*/  FMUL R208, R24, UR11 ;  /* 0x0000000b18d07c20 */ /* 0x002fc60008400000 */
[----:B-----5:R-:W-:Y:S01]  /*25d0*/  STS.U16 [R229+UR10+0x400], R210 ;  /* 0x000400d2e5007988 */ /* 0x020fe2000800040a */
[----:B---3--:R-:W-:Y:S01]  /*25e0*/  FMUL R126, R28, UR11 ;  /* 0x0000000b1c7e7c20 */ /* 0x008fe20008400000 */
[----:B------:R-:W-:Y:S02]  /*25f0*/  FMNMX R211, R208, R211, !PT ;  /* 0x000000d3d0d37209 */ /* 0x000fe40007800000 */
[----:B------:R-:W-:Y:S04]  /*2600*/  STS.U16 [R229+UR10+0xc00], R212 ;  /* 0x000c00d4e5007988 */ /* 0x000fe8000800040a */
[----:B------:R1:W-:Y:S01]  /*2610*/  STS.U16 [R213+UR10+0x480], R12 ;  /* 0x0004800cd5007988 */ /* 0x0003e2000800040a */
[----:B------:R-:W-:-:S03]  /*2620*/  FMNMX R211, R126, R211, !PT ;  /* 0x000000d37ed37209 */ /* 0x000fc60007800000 */
[----:B------:R3:W-:Y:S01]  /*2630*/  STS.U16 [R213+UR10+0xc80], R10 ;  /* 0x000c800ad5007988 */ /* 0x0007e2000800040a */
[----:B-1----:R-:W-:Y:S01]  /*2640*/  FMUL R12, R29, UR11 ;  /* 0x0000000b1d0c7c20 */ /* 0x002fe20008400000 */
[----:B---3--:R-:W-:-:S04]  /*2650*/  FMUL R10, R32, UR11 ;  /* 0x0000000b200a7c20 */ /* 0x008fc80008400000 */
[----:B------:R-:W-:-:S04]  /*2660*/  FMNMX R211, R12, R211, !PT ;  /* 0x000000d30cd37209 */ /* 0x000fc80007800000 */
[----:B------:R-:W-:Y:S01]  /*2670*/  FMNMX R211, R10, R211, !PT ;  /* 0x000000d30ad37209 */ /* 0x000fe20007800000 */
[----:B------:R-:W-:-:S05]  /*2680*/  FMUL R10, R33, UR11 ;  /* 0x0000000b210a7c20 */ /* 0x000fca0008400000 */
        /* <DEDUP_REMOVED lines=51> */
[----:B------:R-:W-:Y:S01]  /*29c0*/  FMUL R10, R85, UR11 ;  /* 0x0000000b550a7c20 */ /* 0x000fe20008400000 */
[----:B--2---:R-:W-:Y:S04]  /*29d0*/  STS.U16 [R213+UR10+0x80], R207 ;  /* 0x000080cfd5007988 */ /* 0x004fe8000800040a */
[----:B------:R-:W-:Y:S01]  /*29e0*/  FMNMX R10, R10, R211, !PT ;  /* 0x000000d30a0a7209 */ /* 0x000fe20007800000 */
[----:B------:R1:W-:Y:S01]  /*29f0*/  STS.U16 [R213+UR10+0x880], R11 ;  /* 0x0008800bd5007988 */ /* 0x0003e2000800040a */
[----:B------:R-:W-:-:S03]  /*2a00*/  FMUL R12, R27, UR11 ;  /* 0x0000000b1b0c7c20 */ /* 0x000fc60008400000 */
[----:B------:R-:W2:Y:S01]  /*2a10*/  SHFL.BFLY PT, R207, R10, 0x2, 0x1f ;  /* 0x0c401f000acf7f89 */ /* 0x000ea200000e0000 */
[----:B-1----:R-:W-:-:S05]  /*2a20*/  FMUL R11, R26, UR11 ;  /* 0x0000000b1a0b7c20 */ /* 0x002fca0008400000 */
[----:B------:R-:W-:Y:S01]  /*2a30*/  FMNMX R12, R11, R12, !PT ;  /* 0x0000000c0b0c7209 */ /* 0x000fe20007800000 */
[----:B------:R-:W-:-:S05]  /*2a40*/  FMUL R11, R30, UR11 ;  /* 0x0000000b1e0b7c20 */ /* 0x000fca0008400000 */
[----:B------:R-:W-:Y:S01]  /*2a50*/  FMNMX R12, R11, R12, !PT ;  /* 0x0000000c0b0c7209 */ /* 0x000fe20007800000 */
[----:B------:R-:W-:Y:S01]  /*2a60*/  FMUL R11, R31, UR11 ;  /* 0x0000000b1f0b7c20 */ /* 0x000fe20008400000 */
[----:B------:R-:W-:-:S04]  /*2a70*/  LOP3.LUT R209, R229, 0x20, RZ, 0x3c, !PT ;  /* 0x00000020e5d17812 */ /* 0x000fc800078e3cff */
[----:B------:R-:W-:Y:S01]  /*2a80*/  FMNMX R12, R11, R12, !PT ;  /* 0x0000000c0b0c7209 */ /* 0x000fe20007800000 */
[----:B------:R-:W-:Y:S01]  /*2a90*/  FMUL R11, R34, UR11 ;  /* 0x0000000b220b7c20 */ /* 0x000fe20008400000 */
[----:B------:R1:W-:Y:S01]  /*2aa0*/  STS.U16 [R209+UR10+0x900], R3 ;  /* 0x00090003d1007988 */ /* 0x0003e2000800040a */
[----:B--2---:R-:W-:-:S03]  /*2ab0*/  FMNMX R207, R10, R207, !PT ;  /* 0x000000cf0acf7209 */ /* 0x004fc60007800000 */
[----:B------:R-:W-:Y:S01]  /*2ac0*/  FMNMX R12, R11, R12, !PT ;  /* 0x0000000c0b0c7209 */ /* 0x000fe20007800000 */
[----:B-1----:R-:W-:Y:S01]  /*2ad0*/  FMUL R3, R35, UR11 ;  /* 0x0000000b23037c20 */ /* 0x002fe20008400000 */
[----:B------:R-:W1:Y:S04]  /*2ae0*/  SHFL.BFLY PT, R10, R207, 0x1, 0x1f ;  /* 0x0c201f00cf0a7f89 */ /* 0x000e6800000e0000 */
        /* <DEDUP_REMOVED lines=8> */
[----:B------:R-:W-:Y:S02]  /*2b70*/  FMNMX R11, R3, R12, !PT ;  /* 0x0000000c030b7209 */ /* 0x000fe40007800000 */
[----:B-1----:R-:W-:Y:S01]  /*2b80*/  FMNMX R3, R207, R10, !PT ;  /* 0x0000000acf037209 */ /* 0x002fe20007800000 */
[----:B------:R-:W-:-:S05]  /*2b90*/  FMUL R10, R46, UR11 ;  /* 0x0000000b2e0a7c20 */ /* 0x000fca0008400000 */
[----:B------:R-:W-:Y:S01]  /*2ba0*/  FMNMX R11, R10, R11, !PT ;  /* 0x0000000b0a0b7209 */ /* 0x000fe20007800000 */
[----:B------:R-:W-:Y:S01]  /*2bb0*/  FMUL R10, R47, UR11 ;  /* 0x0000000b2f0a7c20 */ /* 0x000fe20008400000 */
[----:B------:R-:W-:-:S04]  /*2bc0*/  FMNMX R3, R3, R8, !PT ;  /* 0x0000000803037209 */ /* 0x000fc80007800000 */
[----:B------:R-:W-:Y:S01]  /*2bd0*/  FMNMX R12, R10, R11, !PT ;  /* 0x0000000b0a0c7209 */ /* 0x000fe20007800000 */
[----:B------:R-:W-:Y:S01]  /*2be0*/  FMUL R11, R50, UR11 ;  /* 0x0000000b320b7c20 */ /* 0x000fe20008400000 */
[----:B------:R1:W-:Y:S01]  /*2bf0*/  STS.U16 [R209+UR10+0xd00], R13 ;  /* 0x000d000dd1007988 */ /* 0x0003e2000800040a */
[--C-:B------:R-:W-:Y:S01]  /*2c00*/  FFMA R24, R24, UR11, -R3.reuse ;  /* 0x0000000b18187c23 */ /* 0x100fe20008000803 */
[----:B------:R-:W-:-:S03]  /*2c10*/  FFMA R25, R25, UR11, -R3 ;  /* 0x0000000b19197c23 */ /* 0x000fc60008000803 */
[----:B------:R-:W-:Y:S01]  /*2c20*/  FMUL R10, R24, 1.4426950216293334961 ;  /* 0x3fb8aa3b180a7820 */ /* 0x000fe20000400000 */
[----:B-1----:R-:W-:Y:S01]  /*2c30*/  FMNMX R13, R11, R12, !PT ;  /* 0x0000000c0b0d7209 */ /* 0x002fe20007800000 */
[----:B------:R-:W-:-:S05]  /*2c40*/  FMUL R12, R51, UR11 ;  /* 0x0000000b330c7c20 */ /* 0x000fca0008400000 */
[----:B------:R-:W-:Y:S01]  /*2c50*/  FMNMX R24, R12, R13, !PT ;  /* 0x0000000d0c187209 */ /* 0x000fe20007800000 */
[----:B------:R-:W-:Y:S01]  /*2c60*/  FMUL R13, R54, UR11 ;  /* 0x0000000b360d7c20 */ /* 0x000fe20008400000 */
[----:B------:R-:W-:-:S04]  /*2c70*/  FMUL R11, R25, 1.4426950216293334961 ;  /* 0x3fb8aa3b190b7820 */ /* 0x000fc80000400000 */
        /* <DEDUP_REMOVED lines=34> */
[----:B------:R-:W-:-:S05]  /*2ea0*/  FMNMX R24, R24, R25, !PT ;  /* 0x0000001918187209 */ /* 0x000fca0007800000 */
[----:B------:R-:W1:Y:S02]  /*2eb0*/  SHFL.BFLY PT, R25, R24, 0x2, 0x1f ;  /* 0x0c401f0018197f89 */ /* 0x000e6400000e0000 */
[----:B-1----:R-:W-:-:S05]  /*2ec0*/  FMNMX R25, R24, R25, !PT ;  /* 0x0000001918197209 */ /* 0x002fca0007800000 */
[----:B------:R-:W1:Y:S01]  /*2ed0*/  SHFL.BFLY PT, R24, R25, 0x1, 0x1f ;  /* 0x0c201f0019187f89 */ /* 0x000e6200000e0000 */
[--C-:B------:R-:W-:Y:S01]  /*2ee0*/  FFMA R28, R28, UR11, -R3.reuse ;  /* 0x0000000b1c1c7c23 */ /* 0x100fe20008000803 */
[----:B------:R-:W-:-:S03]  /*2ef0*/  FFMA R84, R84, UR11, -R3 ;  /* 0x0000000b54547c23 */ /* 0x000fc60008000803 */
[----:B------:R-:W-:Y:S01]  /*2f00*/  FMUL R12, R28, 1.4426950216293334961 ;  /* 0x3fb8aa3b1c0c7820 */ /* 0x000fe20000400000 */
[----:B------:R-:W-:Y:S01]  /*2f10*/  FMUL R28, R84, 1.4426950216293334961 ;  /* 0x3fb8aa3b541c7820 */ /* 0x000fe20000400000 */
[----:B-1----:R-:W-:-:S04]  /*2f20*/  FMNMX R24, R25, R24, !PT ;  /* 0x0000001819187209 */ /* 0x002fc80007800000 */
[----:B------:R-:W-:Y:S01]  /*2f30*/  FMNMX R84, R24, R9, !PT ;  /* 0x0000000918547209 */ /* 0x000fe20007800000 */
[----:B------:R-:W-:-:S04]  /*2f40*/  FADD R24, -R3, R8 ;  /* 0x0000000803187221 */ /* 0x000fc80000000100 */
[----:B------:R-:W-:Y:S01]  /*2f50*/  FMUL R24, R24, 1.4426950216293334961 ;  /* 0x3fb8aa3b18187820 */ /* 0x000fe20000400000 */
[--C-:B------:R-:W-:Y:S01]  /*2f60*/  FFMA R26, R26, UR11, -R84.reuse ;  /* 0x0000000b1a1a7c23 */ /* 0x100fe20008000854 */
[--C-:B------:R-:W-:Y:S02]  /*2f70*/  FFMA R27, R27, UR11, -R84.reuse ;  /* 0x0000000b1b1b7c23 */ /* 0x100fe40008000854 */
[----:B0-----:R0:W1:Y:S01]  /*2f80*/  MUFU.EX2 R238, R24 ;  /* 0x0000001800ee7308 */ /* 0x0010620000000800 */
[----:B------:R-:W-:Y:S01]  /*2f90*/  FMUL R26, R26, 1.4426950216293334961 ;  /* 0x3fb8aa3b1a1a7820 */ /* 0x000fe20000400000 */
[----:B------:R-:W-:Y:S01]  /*2fa0*/  FFMA R25, R85, UR11, -R3 ;  /* 0x0000000b55197c23 */ /* 0x000fe20008000803 */
[----:B------:R-:W-:Y:S01]  /*2fb0*/  FMUL R27, R27, 1.4426950216293334961 ;  /* 0x3fb8aa3b1b1b7820 */ /* 0x000fe20000400000 */
[----:B0-----:R-:W-:-:S04]  /*2fc0*/  FFMA R24, R58, UR11, -R84 ;  /* 0x0000000b3a187c23 */ /* 0x001fc80008000854 */
[----:B------:R0:W-:Y:S01]  /*2fd0*/  MUFU.EX2 R237, R26 ;  /* 0x0000001a00ed7308 */ /* 0x0001e20000000800 */
[----:B------:R-:W-:Y:S01]  /*2fe0*/  FMUL R25, R25, 1.4426950216293334961 ;  /* 0x3fb8aa3b19197820 */ /* 0x000fe20000400000 */
[----:B------:R-:W-:Y:S01]  /*2ff0*/  FFMA R29, R29, UR11, -R3 ;  /* 0x0000000b1d1d7c23 */ /* 0x000fe20008000803 */
[----:B0-----:R-:W-:Y:S01]  /*3000*/  FMUL R26, R24, 1.4426950216293334961 ;  /* 0x3fb8aa3b181a7820 */ /* 0x001fe20000400000 */
[----:B------:R-:W-:-:S04]  /*3010*/  FFMA R24, R59, UR11, -R84 ;  /* 0x0000000b3b187c23 */ /* 0x000fc80008000854 */
[----:B------:R0:W-:Y:S01]  /*3020*/  MUFU.EX2 R240, R27 ;  /* 0x0000001b00f07308 */ /* 0x0001e20000000800 */
[----:B------:R-:W-:Y:S01]  /*3030*/  FMUL R13, R29, 1.4426950216293334961 ;  /* 0x3fb8aa3b1d0d7820 */ /* 0x000fe20000400000 */
[----:B0-----:R-:W-:Y:S01]  /*3040*/  FMUL R27, R24, 1.4426950216293334961 ;  /* 0x3fb8aa3b181b7820 */ /* 0x001fe20000400000 */
[----:B------:R-:W-:-:S05]  /*3050*/  FFMA R24, R62, UR11, -R84 ;  /* 0x0000000b3e187c23 */ /* 0x000fca0008000854 */
[----:B------:R0:W-:Y:S02]  /*3060*/  MUFU.EX2 R8, R25 ;  /* 0x0000001900087308 */ /* 0x0001e40000000800 */
[----:B0-----:R-:W-:-:S06]  /*3070*/  FFMA R25, R63, UR11, -R84 ;  /* 0x0000000b3f197c23 */ /* 0x001fcc0008000854 */
[----:B------:R0:W-:Y:S01]  /*3080*/  MUFU.EX2 R85, R28 ;  /* 0x0000001c00557308 */ /* 0x0001e20000000800 */
[----:B------:R-:W-:Y:S01]  /*3090*/  FMUL R29, R25, 1.4426950216293334961 ;  /* 0x3fb8aa3b191d7820 */ /* 0x000fe20000400000 */
[--C-:B------:R-:W-:Y:S01]  /*30a0*/  FFMA R25, R66, UR11, -R84.reuse ;  /* 0x0000000b42197c23 */ /* 0x100fe20008000854 */
[----:B0-----:R-:W-:Y:S02]  /*30b0*/  FMUL R28, R24, 1.4426950216293334961 ;  /* 0x3fb8aa3b181c7820 */ /* 0x001fe40000400000 */
[----:B------:R-:W0:Y:S03]  /*30c0*/  S2R R24, SR_TID.X ;  /* 0x0000000000187919 */ /* 0x000e260000002100 */
[----:B------:R2:W-:Y:S01]  /*30d0*/  MUFU.EX2 R59, R26 ;  /* 0x0000001a003b7308 */ /* 0x0005e20000000800 */
[--C-:B------:R-:W-:Y:S01]  /*30e0*/  FFMA R30, R30, UR11, -R84.reuse ;  /* 0x0000000b1e1e7c23 */ /* 0x100fe20008000854 */
[----:B--2---:R-:W-:Y:S01]  /*30f0*/  FMUL R26, R25, 1.4426950216293334961 ;  /* 0x3fb8aa3b191a7820 */ /* 0x004fe20000400000 */
[----:B------:R-:W-:-:S05]  /*3100*/  FFMA R25, R67, UR11, -R84 ;  /* 0x0000000b43197c23 */ /* 0x000fca0008000854 */
[----:B------:R2:W-:Y:S01]  /*3110*/  MUFU.EX2 R62, R27 ;  /* 0x0000001b003e7308 */ /* 0x0005e20000000800 */
[----:B------:R-:W-:Y:S01]  /*3120*/  FMUL R30, R30, 1.4426950216293334961 ;  /* 0x3fb8aa3b1e1e7820 */ /* 0x000fe20000400000 */
[----:B--2---:R-:W-:Y:S01]  /*3130*/  FMUL R27, R25, 1.4426950216293334961 ;  /* 0x3fb8aa3b191b7820 */ /* 0x004fe20000400000 */
[----:B------:R-:W-:-:S05]  /*3140*/  FFMA R25, R70, UR11, -R84 ;  /* 0x0000000b46197c23 */ /* 0x000fca0008000854 */
        /* <DEDUP_REMOVED lines=8> */
[----:B------:R2:W-:Y:S02]  /*31d0*/  MUFU.EX2 R66, R29 ;  /* 0x0000001d00427308 */ /* 0x0005e40000000800 */
[----:B--2---:R-:W-:Y:S01]  /*31e0*/  FMUL R29, R25, 1.4426950216293334961 ;  /* 0x3fb8aa3b191d7820 */ /* 0x004fe20000400000 */
[----:B------:R-:W-:-:S05]  /*31f0*/  FFMA R25, R75, UR11, -R84 ;  /* 0x0000000b4b197c23 */ /* 0x000fca0008000854 */
[----:B------:R2:W-:Y:S08]  /*3200*/  MUFU.EX2 R67, R26 ;  /* 0x0000001a00437308 */ /* 0x0005f00000000800 */
[----:B------:R0:W-:Y:S01]  /*3210*/  MUFU.EX2 R242, R31 ;  /* 0x0000001f00f27308 */ /* 0x0001e20000000800 */
[----:B--2---:R-:W-:Y:S01]  /*3220*/  FMUL R26, R25, 1.4426950216293334961 ;  /* 0x3fb8aa3b191a7820 */ /* 0x004fe20000400000 */
[----:B------:R-:W-:Y:S01]  /*3230*/  FFMA R25, R78, UR11, -R84 ;  /* 0x0000000b4e197c23 */ /* 0x000fe20008000854 */
[----:B0-----:R-:W-:-:S05]  /*3240*/  LOP3.LUT R31, R24, 0x3f, RZ, 0xc0, !PT ;  /* 0x0000003f181f7812 */ /* 0x001fca00078ec0ff */
[----:B------:R0:W-:Y:S01]  /*3250*/  MUFU.EX2 R70, R27 ;  /* 0x0000001b00467308 */ /* 0x0001e20000000800 */
[----:B------:R-:W-:Y:S02]  /*3260*/  LOP3.LUT R24, R24, 0x40, RZ, 0xc0, !PT ;  /* 0x0000004018187812 */ /* 0x000fe400078ec0ff */
[----:B------:R-:W-:Y:S01]  /*3270*/  SHF.L.U32 R31, R31, 0x1, RZ ;  /* 0x000000011f1f7819 */ /* 0x000fe200000006ff */
[----:B0-----:R-:W-:Y:S01]  /*3280*/  FMUL R27, R25, 1.4426950216293334961 ;  /* 0x3fb8aa3b191b7820 */ /* 0x001fe20000400000 */
[----:B------:R-:W-:-:S03]  /*3290*/  FFMA R25, R79, UR11, -R84 ;  /* 0x0000000b4f197c23 */ /* 0x000fc60008000854 */
[----:B------:R0:W-:Y:S01]  /*32a0*/  MUFU.EX2 R71, R28 ;  /* 0x0000001c00477308 */ /* 0x0001e20000000800 */
[----:B------:R-:W-:Y:S02]  /*32b0*/  LEA R24, R24, R31, 0x6 ;  /* 0x0000001f18187211 */ /* 0x000fe400078e30ff */
[----:B------:R-:W-:Y:S01]  /*32c0*/  LOP3.LUT R31, R229, 0x30, RZ, 0x3c, !PT ;  /* 0x00000030e51f7812 */ /* 0x000fe200078e3cff */
[----:B0-----:R-:W-:-:S04]  /*32d0*/  FMUL R28, R25, 1.4426950216293334961 ;  /* 0x3fb8aa3b191c7820 */ /* 0x001fc80000400000 */
[----:B------:R0:W-:Y:S01]  /*32e0*/  MUFU.EX2 R74, R30 ;  /* 0x0000001e004a7308 */ /* 0x0001e20000000800 */
[----:B------:R-:W-:Y:S01]  /*32f0*/  FFMA R25, R82, UR11, -R84 ;  /* 0x0000000b52197c23 */ /* 0x000fe20008000854 */
[----:B------:R-:W-:Y:S06]  /*3300*/  STS.U16 [R209+UR10+0x100], R206 ;  /* 0x000100ced1007988 */ /* 0x000fec000800040a */
[----:B------:R2:W-:Y:S01]  /*3310*/  MUFU.EX2 R79, R27 ;  /* 0x0000001b004f7308 */ /* 0x0005e20000000800 */
[----:B0-----:R-:W-:Y:S01]  /*3320*/  LOP3.LUT R30, R229, 0x40, RZ, 0x3c, !PT ;  /* 0x00000040e51e7812 */ /* 0x001fe200078e3cff */
[----:B------:R-:W-:Y:S06]  /*3330*/  STS.U16 [R209+UR10+0x500], R128 ;  /* 0x00050080d1007988 */ /* 0x000fec000800040a */
[----:B------:R0:W-:Y:S01]  /*3340*/  MUFU.EX2 R82, R28 ;  /* 0x0000001c00527308 */ /* 0x0001e20000000800 */
[C---:B--2---:R-:W-:Y:S01]  /*3350*/  LOP3.LUT R27, R24.reuse, 0x50, RZ, 0x3c, !PT ;  /* 0x00000050181b7812 */ /* 0x044fe200078e3cff */
[----:B------:R2:W-:Y:S04]  /*3360*/  STS.U16 [R31+UR10+0x180], R218 ;  /* 0x000180da1f007988 */ /* 0x0005e8000800040a */
[----:B------:R-:W-:Y:S01]  /*3370*/  STS.U16 [R31+UR10+0x580], R220 ;  /* 0x000580dc1f007988 */ /* 0x000fe2000800040a */
[----:B0-----:R-:W-:-:S03]  /*3380*/  LOP3.LUT R28, R24, 0x60, RZ, 0x3c, !PT ;  /* 0x00000060181c7812 */ /* 0x001fc600078e3cff */
[----:B------:R-:W-:Y:S01]  /*3390*/  STS.U16 [R31+UR10+0x980], R224 ;  /* 0x000980e01f007988 */ /* 0x000fe2000800040a */
[----:B------:R-:W-:-:S03]  /*33a0*/  LOP3.LUT R24, R24, 0x70, RZ, 0x3c, !PT ;  /* 0x0000007018187812 */ /* 0x000fc600078e3cff */
        /* <DEDUP_REMOVED lines=16> */
[----:B------:R3:W-:Y:S01]  /*34b0*/  STS.U16 [R24+UR10+0xf80], R222 ;  /* 0x000f80de18007988 */ /* 0x0007e2000800040a */
[----:B------:R4:W-:Y:S06]  /*34c0*/  MEMBAR.ALL.CTA ;  /* 0x0000000000007992 */ /* 0x0009ec0000008000 */
[----:B----4-:R-:W4:Y:S01]  /*34d0*/  FENCE.VIEW.ASYNC.S ;  /* 0x00000000000073c6 */ /* 0x010f220000000000 */
[----:B------:R-:W-:Y:S01]  /*34e0*/  FADD R9, -R84, R9 ;  /* 0x0000000954097221 */ /* 0x000fe20000000100 */
[----:B------:R5:W-:Y:S01]  /*34f0*/  MUFU.EX2 R78, R26 ;  /* 0x0000001a004e7308 */ /* 0x000be20000000800 */
[--C-:B------:R-:W-:Y:S01]  /*3500*/  FFMA R56, R56, UR11, -R3.reuse ;  /* 0x0000000b38387c23 */ /* 0x100fe20008000803 */
        /* <DEDUP_REMOVED lines=13> */
[----:B------:R1:W-:Y:S01]  /*35e0*/  MUFU.EX2 R75, R29 ;  /* 0x0000001d004b7308 */ /* 0x0003e20000000800 */
[--C-:B-----5:R-:W-:Y:S01]  /*35f0*/  FFMA R26, R86, UR11, -R84.reuse ;  /* 0x0000000b561a7c23 */ /* 0x120fe20008000854 */
[--C-:B------:R-:W-:Y:S01]  /*3600*/  FFMA R32, R32, UR11, -R3.reuse ;  /* 0x0000000b20207c23 */ /* 0x100fe20008000803 */
[--C-:B------:R-:W-:Y:S01]  /*3610*/  FFMA R33, R33, UR11, -R3.reuse ;  /* 0x0000000b21217c23 */ /* 0x100fe20008000803 */
[--C-:B------:R-:W-:Y:S01]  /*3620*/  FFMA R36, R36, UR11, -R3.reuse ;  /* 0x0000000b24247c23 */ /* 0x100fe20008000803 */
[--C-:B------:R-:W-:Y:S01]  /*3630*/  FFMA R37, R37, UR11, -R3.reuse ;  /* 0x0000000b25257c23 */ /* 0x100fe20008000803 */
[--C-:B------:R-:W-:Y:S01]  /*3640*/  FFMA R40, R40, UR11, -R3.reuse ;  /* 0x0000000b28287c23 */ /* 0x100fe20008000803 */
[--C-:B------:R-:W-:Y:S01]  /*3650*/  FFMA R41, R41, UR11, -R3.reuse ;  /* 0x0000000b29297c23 */ /* 0x100fe20008000803 */
[--C-:B------:R-:W-:Y:S01]  /*3660*/  FFMA R44, R44, UR11, -R3.reuse ;  /* 0x0000000b2c2c7c23 */ /* 0x100fe20008000803 */
[----:B-1----:R-:W-:Y:S01]  /*3670*/  FMUL R29, R25, 1.4426950216293334961 ;  /* 0x3fb8aa3b191d7820 */ /* 0x002fe20000400000 */
[--C-:B------:R-:W-:Y:S01]  /*3680*/  FFMA R45, R45, UR11, -R3.reuse ;  /* 0x0000000b2d2d7c23 */ /* 0x100fe20008000803 */
[--C-:B------:R-:W-:Y:S01]  /*3690*/  FFMA R48, R48, UR11, -R3.reuse ;  /* 0x0000000b30307c23 */ /* 0x100fe20008000803 */
[--C-:B------:R-:W-:Y:S01]  /*36a0*/  FFMA R49, R49, UR11, -R3.reuse ;  /* 0x0000000b31317c23 */ /* 0x100fe20008000803 */
[--C-:B------:R-:W-:Y:S01]  /*36b0*/  FFMA R52, R52, UR11, -R3.reuse ;  /* 0x0000000b34347c23 */ /* 0x100fe20008000803 */
[----:B------:R-:W-:Y:S01]  /*36c0*/  FFMA R53, R53, UR11, -R3 ;  /* 0x0000000b35357c23 */ /* 0x000fe20008000803 */
        /* <DEDUP_REMOVED lines=13> */
[----:B------:R-:W-:Y:S01]  /*37a0*/  FFMA R87, R87, UR11, -R84 ;  /* 0x0000000b57577c23 */ /* 0x000fe20008000854 */
[----:B--2---:R-:W-:Y:S01]  /*37b0*/  FMUL R218, R9, 1.4426950216293334961 ;  /* 0x3fb8aa3b09da7820 */ /* 0x004fe20000400000 */
[----:B------:R-:W-:Y:S01]  /*37c0*/  FMUL R56, R56, 1.4426950216293334961 ;  /* 0x3fb8aa3b38387820 */ /* 0x000fe20000400000 */
        /* <DEDUP_REMOVED lines=40> */
[----:B------:R-:W1:Y:S08]  /*3a50*/  MUFU.EX2 R218, R218 ;  /* 0x000000da00da7308 */ /* 0x000e700000000800 */
[----:B------:R-:W-:Y:S08]  /*3a60*/  MUFU.EX2 R10, R10 ;  /* 0x0000000a000a7308 */ /* 0x000ff00000000800 */
[----:B------:R-:W3:Y:S08]  /*3a70*/  MUFU.EX2 R11, R11 ;  /* 0x0000000b000b7308 */ /* 0x000ef00000000800 */
[----:B------:R-:W-:Y:S08]  /*3a80*/  MUFU.EX2 R12, R12 ;  /* 0x0000000c000c7308 */ /* 0x000ff00000000800 */
[----:B------:R-:W2:Y:S08]  /*3a90*/  MUFU.EX2 R13, R13 ;  /* 0x0000000d000d7308 */ /* 0x000eb00000000800 */
[----:B------:R-:W-:Y:S08]  /*3aa0*/  MUFU.EX2 R126, R32 ;  /* 0x00000020007e7308 */ /* 0x000ff00000000800 */
[----:B------:R-:W5:Y:S08]  /*3ab0*/  MUFU.EX2 R207, R33 ;  /* 0x0000002100cf7308 */ /* 0x000f700000000800 */
[----:B------:R-:W-:Y:S08]  /*3ac0*/  MUFU.EX2 R128, R36 ;  /* 0x0000002400807308 */ /* 0x000ff00000000800 */
[----:B------:R-:W4:Y:S08]  /*3ad0*/  MUFU.EX2 R209, R37 ;  /* 0x0000002500d17308 */ /* 0x000f300000000800 */
        /* <DEDUP_REMOVED lines=21> */
[----:B------:R-:W-:Y:S08]  /*3c30*/  MUFU.EX2 R81, R81 ;  /* 0x0000005100517308 */ /* 0x000ff00000000800 */
[----:B------:R4:W-:Y:S08]  /*3c40*/  MUFU.EX2 R241, R34 ;  /* 0x0000002200f17308 */ /* 0x0009f00000000800 */
[----:B------:R-:W4:Y:S08]  /*3c50*/  MUFU.EX2 R244, R35 ;  /* 0x0000002300f47308 */ /* 0x000f300000000800 */
        /* <DEDUP_REMOVED lines=8> */
[----:B------:R-:W-:Y:S08]  /*3ce0*/  MUFU.EX2 R251, R54 ;  /* 0x0000003600fb7308 */ /* 0x000ff00000000800 */
[----:B------:R-:W4:Y:S08]  /*3cf0*/  MUFU.EX2 R58, R55 ;  /* 0x00000037003a7308 */ /* 0x000f300000000800 */
[----:B------:R-:W-:Y:S08]  /*3d00*/  MUFU.EX2 R83, R29 ;  /* 0x0000001d00537308 */ /* 0x000ff00000000800 */
[----:B------:R4:W4:Y:S08]  /*3d10*/  MUFU.EX2 R86, R25 ;  /* 0x0000001900567308 */ /* 0x0009300000000800 */
[----:B------:R-:W-:Y:S08]  /*3d20*/  MUFU.EX2 R9, R9 ;  /* 0x0000000900097308 */ /* 0x000ff00000000800 */
[----:B0-----:R-:W0:Y:S01]  /*3d30*/  MUFU.EX2 R214, R87 ;  /* 0x0000005700d67308 */ /* 0x001e220000000800 */
[-C--:B------:R-:W-:Y:S01]  /*3d40*/  FMUL R88, R88, R238.reuse ;  /* 0x000000ee58587220 */ /* 0x080fe20000400000 */
[-C--:B------:R-:W-:Y:S01]  /*3d50*/  FMUL R89, R89, R238.reuse ;  /* 0x000000ee59597220 */ /* 0x080fe20000400000 */
[-C--:B------:R-:W-:Y:S01]  /*3d60*/  FMUL R92, R92, R238.reuse ;  /* 0x000000ee5c5c7220 */ /* 0x080fe20000400000 */
[-C--:B------:R-:W-:Y:S01]  /*3d70*/  FMUL R93, R93, R238.reuse ;  /* 0x000000ee5d5d7220 */ /* 0x080fe20000400000 */
[-C--:B------:R-:W-:Y:S01]  /*3d80*/  FMUL R96, R96, R238.reuse ;  /* 0x000000ee60607220 */ /* 0x080fe20000400000 */
[-C--:B------:R-:W-:Y:S01]  /*3d90*/  FMUL R97, R97, R238.reuse ;  /* 0x000000ee61617220 */ /* 0x080fe20000400000 */
[----:B------:R-:W-:Y:S01]  /*3da0*/  FMUL R100, R100, R238 ;  /* 0x000000ee64647220 */ /* 0x000fe20000400000 */
[-C--:B-1----:R-:W-:Y:S01]  /*3db0*/  FMUL R90, R90, R218.reuse ;  /* 0x000000da5a5a7220 */ /* 0x082fe20000400000 */
[-C--:B------:R-:W-:Y:S01]  /*3dc0*/  FMUL R91, R91, R218.reuse ;  /* 0x000000da5b5b7220 */ /* 0x080fe20000400000 */
[-C--:B------:R-:W-:Y:S01]  /*3dd0*/  FMUL R94, R94, R218.reuse ;  /* 0x000000da5e5e7220 */ /* 0x080fe20000400000 */
[-C--:B------:R-:W-:Y:S01]  /*3de0*/  FMUL R95, R95, R218.reuse ;  /* 0x000000da5f5f7220 */ /* 0x080fe20000400000 */
[-C--:B------:R-:W-:Y:S01]  /*3df0*/  FMUL R98, R98, R218.reuse ;  /* 0x000000da62627220 */ /* 0x080fe20000400000 */
[-C--:B------:R-:W-:Y:S01]  /*3e00*/  FMUL R99, R99, R218.reuse ;  /* 0x000000da63637220 */ /* 0x080fe20000400000 */
[----:B------:R-:W-:Y:S01]  /*3e10*/  FMUL R102, R102, R218 ;  /* 0x000000da66667220 */ /* 0x000fe20000400000 */
[----:B------:R-:W-:Y:S01]  /*3e20*/  FMUL R101, R101, R238 ;  /* 0x000000ee65657220 */ /* 0x000fe20000400000 */
[----:B------:R-:W-:Y:S01]  /*3e30*/  FMUL R103, R103, R218 ;  /* 0x000000da67677220 */ /* 0x000fe20000400000 */
[----:B---3--:R-:W-:-:S02]  /*3e40*/  F2FP.F16.F32.PACK_AB R24, R11, R10 ;  /* 0x0000000a0b18723e */ /* 0x008fc400000000ff */
[----:B--2---:R-:W-:Y:S02]  /*3e50*/  F2FP.F16.F32.PACK_AB R26, R13, R12 ;  /* 0x0000000c0d1a723e */ /* 0x004fe400000000ff */
[----:B-----5:R-:W-:Y:S02]  /*3e60*/  F2FP.F16.F32.PACK_AB R28, R207, R126 ;  /* 0x0000007ecf1c723e */ /* 0x020fe400000000ff */
[----:B----4-:R-:W-:Y:S02]  /*3e70*/  F2FP.F16.F32.PACK_AB R30, R209, R128 ;  /* 0x00000080d11e723e */ /* 0x010fe400000000ff */
[----:B------:R-:W-:Y:S02]  /*3e80*/  F2FP.F16.F32.PACK_AB R32, R211, R206 ;  /* 0x000000ced320723e */ /* 0x000fe400000000ff */
[----:B------:R-:W-:Y:S02]  /*3e90*/  F2FP.F16.F32.PACK_AB R34, R213, R208 ;  /* 0x000000d0d522723e */ /* 0x000fe400000000ff */
[----:B------:R-:W-:-:S02]  /*3ea0*/  F2FP.F16.F32.PACK_AB R36, R215, R210 ;  /* 0x000000d2d724723e */ /* 0x000fc400000000ff */
[----:B------:R-:W-:Y:S02]  /*3eb0*/  F2FP.F16.F32.PACK_AB R38, R217, R212 ;  /* 0x000000d4d926723e */ /* 0x000fe400000000ff */
[----:B------:R-:W-:Y:S02]  /*3ec0*/  F2FP.F16.F32.PACK_AB R40, R57, R56 ;  /* 0x000000383928723e */ /* 0x000fe400000000ff */
[----:B------:R-:W-:Y:S02]  /*3ed0*/  F2FP.F16.F32.PACK_AB R42, R61, R60 ;  /* 0x0000003c3d2a723e */ /* 0x000fe400000000ff */
        /* <DEDUP_REMOVED lines=21> */
[----:B0-----:R-:W-:Y:S01]  /*4030*/  F2FP.F16.F32.PACK_AB R55, R214, R9 ;  /* 0x00000009d637723e */ /* 0x001fe200000000ff */
[----:B------:R-:W-:Y:S06]  /*4040*/  BAR.SYNC.DEFER_BLOCKING 0x0 ;  /* 0x0000000000007b1d */ /* 0x000fec0000010000 */
[----:B------:R-:W-:Y:S01]  /*4050*/  UMOV UR46, UR8 ;  /* 0x00000008002e7c82 */ /* 0x000fe20008000000 */
[----:B------:R-:W-:Y:S01]  /*4060*/  UMOV UR47, 0x40000040 ;  /* 0x40000040002f7882 */ /* 0x000fe20000000000 */
[----:B------:R-:W-:-:S06]  /*4070*/  WARPGROUP.ARRIVE ;  /* 0x00000000000079c5 */ /* 0x000fcc0000000000 */
[----:B------:R-:W-:Y:S03]  /*4080*/  HGMMA.64x32x16.F32 R88, R24, gdesc[UR44], R88 ;  /* 0x0060002c18587df0 */ /* 0x000fe60008700858 */
[----:B------:R-:W-:Y:S03]  /*4090*/  HGMMA.64x32x16.F32 R88, R28, gdesc[UR16], R88 ;  /* 0x006000101c587df0 */ /* 0x000fe60008700858 */
[----:B------:R-:W-:Y:S03]  /*40a0*/  HGMMA.64x32x16.F32 R88, R32, gdesc[UR20], R88 ;  /* 0x0060001420587df0 */ /* 0x000fe60008700858 */
[----:B------:R-:W-:Y:S01]  /*40b0*/  HGMMA.64x32x16.F32 R88, R36, gdesc[UR24], R88 ;  /* 0x0060001824587df0 */ /* 0x000fe20008700858 */
[----:B------:R-:W-:Y:S01]  /*40c0*/  FADD R11, R10, R11 ;  /* 0x0000000b0a0b7221 */ /* 0x000fe20000000000 */
[----:B------:R-:W-:-:S03]  /*40d0*/  FADD R240, R237, R240 ;  /* 0x000000f0edf07221 */ /* 0x000fc60000000000 */
[----:B------:R-:W-:Y:S01]  /*40e0*/  FADD R12, R12, R11 ;  /* 0x0000000b0c0c7221 */ /* 0x000fe20000000000 */
[----:B------:R-:W-:-:S03]  /*40f0*/  FADD R239, R239, R240 ;  /* 0x000000f0efef7221 */ /* 0x000fc60000000000 */
[----:B------:R-:W-:Y:S01]  /*4100*/  FADD R13, R13, R12 ;  /* 0x0000000c0d0d7221 */ /* 0x000fe20000000000 */
[----:B------:R-:W-:-:S03]  /*4110*/  FADD R242, R242, R239 ;  /* 0x000000eff2f27221 */ /* 0x000fc60000000000 */
[----:B------:R-:W-:Y:S01]  /*4120*/  FADD R126, R126, R13 ;  /* 0x0000000d7e7e7221 */ /* 0x000fe20000000000 */
[----:B------:R-:W-:Y:S01]  /*4130*/  FADD R241, R241, R242 ;  /* 0x000000f2f1f17221 */ /* 0x000fe20000000000 */
[----:B------:R-:W-:Y:S02]  /*4140*/  HGMMA.64x32x16.F32 R88, R40, gdesc[UR28], R88 ;  /* 0x0060001c28587df0 */ /* 0x000fe40008700858 */
[----:B------:R-:W-:Y:S01]  /*4150*/  FADD R207, R207, R126 ;  /* 0x0000007ecfcf7221 */ /* 0x000fe20000000000 */
[----:B------:R-:W-:-:S03]  /*4160*/  FADD R244, R244, R241 ;  /* 0x000000f1f4f47221 */ /* 0x000fc60000000000 */
        /* <DEDUP_REMOVED lines=36> */
[----:B------:R-:W-:Y:S01]  /*43b0*/  HGMMA.64x32x16.F32 R88, R48, gdesc[UR36], R88 ;  /* 0x0060002430587df0 */ /* 0x000fe20008700858 */
[----:B------:R-:W-:Y:S02]  /*43c0*/  FADD R74, R74, R71 ;  /* 0x000000474a4a7221 */ /* 0x000fe40000000000 */
[----:B------:R-:W-:Y:S02]  /*43d0*/  FADD R72, R72, R69 ;  /* 0x0000004548487221 */ /* 0x000fe40000000000 */
[----:B------:R-:W-:Y:S02]  /*43e0*/  FADD R75, R75, R74 ;  /* 0x0000004a4b4b7221 */ /* 0x000fe40000000000 */
[----:B------:R-:W-:Y:S02]  /*43f0*/  FADD R73, R73, R72 ;  /* 0x0000004849497221 */ /* 0x000fe40000000000 */
[----:B------:R-:W-:-:S02]  /*4400*/  FADD R78, R78, R75 ;  /* 0x0000004b4e4e7221 */ /* 0x000fc40000000000 */
[----:B------:R-:W-:Y:S02]  /*4410*/  FADD R76, R76, R73 ;  /* 0x000000494c4c7221 */ /* 0x000fe40000000000 */
        /* <DEDUP_REMOVED lines=10> */
[----:B------:R-:W-:-:S03]  /*44c0*/  FADD R9, R214, R9 ;  /* 0x00000009d6097221 */ /* 0x000fc60000000000 */
[----:B------:R-:W0:Y:S04]  /*44d0*/  SHFL.BFLY PT, R8, R85, 0x2, 0x1f ;  /* 0x0c401f0055087f89 */ /* 0x000e2800000e0000 */
[----:B------:R-:W1:Y:S01]  /*44e0*/  SHFL.BFLY PT, R10, R9, 0x2, 0x1f ;  /* 0x0c401f00090a7f89 */ /* 0x000e6200000e0000 */
[----:B------:R-:W-:Y:S01]  /*44f0*/  HGMMA.64x32x16.F32 R88, R52, gdesc[UR40], R88, gsb0 ;  /* 0x0060002834587df0 */ /* 0x000fe20008000858 */
[----:B0-----:R-:W-:Y:S01]  /*4500*/  FADD R8, R85, R8 ;  /* 0x0000000855087221 */ /* 0x001fe20000000000 */
[----:B-1----:R-:W-:-:S04]  /*4510*/  FADD R10, R9, R10 ;  /* 0x0000000a090a7221 */ /* 0x002fc80000000000 */
[----:B------:R-:W0:Y:S04]  /*4520*/  SHFL.BFLY PT, R11, R8, 0x1, 0x1f ;  /* 0x0c201f00080b7f89 */ /* 0x000e2800000e0000 */
[----:B------:R-:W1:Y:S01]  /*4530*/  SHFL.BFLY PT, R13, R10, 0x1, 0x1f ;  /* 0x0c201f000a0d7f89 */ /* 0x000e6200000e0000 */
[----:B------:R-:W-:-:S06]  /*4540*/  UIADD3 UR4, UR4, 0x80, URZ ;  /* 0x0000008004047890 */ /* 0x000fcc000fffe03f */
[----:B------:R-:W-:Y:S02]  /*4550*/  ISETP.LE.AND P0, PT, R2, UR4, PT ;  /* 0x0000000402007c0c */ /* 0x000fe4000bf03270 */
[----:B------:R-:W-:Y:S02]  /*4560*/  LEA R4, R127, R4, 0x7 ;  /* 0x000000047f047211 */ /* 0x000fe400078e38ff */
[----:B------:R-:W-:Y:S02]  /*4570*/  LEA R6, R129, R6, 0x7 ;  /* 0x0000000681067211 */ /* 0x000fe400078e38ff */
[----:B------:R-:W-:Y:S01]  /*4580*/  MOV R9, R84 ;  /* 0x0000005400097202 */ /* 0x000fe20000000f00 */
[----:B0-----:R-:W-:Y:S01]  /*4590*/  FADD R11, R8, R11 ;  /* 0x0000000b080b7221 */ /* 0x001fe20000000000 */
[----:B-1----:R-:W-:-:S03]  /*45a0*/  FADD R13, R10, R13 ;  /* 0x0000000d0a0d7221 */ /* 0x002fc60000000000 */
[----:B------:R-:W-:Y:S01]  /*45b0*/  FFMA R5, R238, R5, R11 ;  /* 0x00000005ee057223 */ /* 0x000fe2000000000b */
[----:B------:R-:W-:Y:S01]  /*45c0*/  MOV R8, R3 ;  /* 0x0000000300087202 */ /* 0x000fe20000000f00 */
[----:B------:R-:W-:Y:S01]  /*45d0*/  FFMA R7, R218, R7, R13 ;  /* 0x00000007da077223 */ /* 0x000fe2000000000d */
[----:B------:R-:W-:Y:S02]  /*45e0*/  WARPGROUP.DEPBAR.LE gsb0, 0x0 ;  /* 0x00008000000079c5 */ /* 0x000fe40000010000 */
[----:B------:R-:W-:Y:S05]  /*45f0*/  @!P0 BRA `(.L_x_1) ;  /* 0xffffffd000d88947 */ /* 0x000fea000383ffff */
.L_x_0:
[----:B------:R-:W0:Y:S01]  /*4600*/  S2R R49, SR_TID.X ;  /* 0x0000000000317919 */ /* 0x000e220000002100 */
[----:B------:R-:W-:Y:S02]  /*4610*/  IMAD.MOV.U32 R25, RZ, RZ, R7 ;  /* 0x000000ffff197224 */ /* 0x000fe400078e0007 */
[----:B------:R-:W-:Y:S01]  /*4620*/  FMUL R2, R103, 0.25 ;  /* 0x3e80000067027820 */ /* 0x000fe20000400000 */
[----:B------:R-:W-:Y:S01]  /*4630*/  FMUL R7, R102, 0.25 ;  /* 0x3e80000066077820 */ /* 0x000fe20000400000 */
[----:B------:R-:W-:Y:S01]  /*4640*/  MOV R27, R5 ;  /* 0x00000005001b7202 */ /* 0x000fe20000000f00 */
[----:B------:R-:W-:Y:S01]  /*4650*/  FMUL R5, R100, 0.25 ;  /* 0x3e80000064057820 */ /* 0x000fe20000400000 */
[----:B------:R-:W-:Y:S01]  /*4660*/  FSETP.GT.AND P1, PT, |R25|, 8.50705917302346158658e+37, PT ;  /* 0x7e8000001900780b */ /* 0x000fe20003f24200 */
[----:B------:R-:W-:Y:S01]  /*4670*/  FMUL R9, R94, 0.25 ;  /* 0x3e8000005e097820 */ /* 0x000fe20000400000 */
[----:B------:R-:W-:Y:S01]  /*4680*/  FSETP.GT.AND P2, PT, |R27|, 8.50705917302346158658e+37, PT ;  /* 0x7e8000001b00780b */ /* 0x000fe20003f44200 */
[----:B------:R-:W-:Y:S01]  /*4690*/  BAR.SYNC.DEFER_BLOCKING 0x0 ;  /* 0x0000000000007b1d */ /* 0x000fe20000010000 */
[----:B------:R-:W-:Y:S01]  /*46a0*/  FSEL R103, R2, R103, P1 ;  /* 0x0000006702677208 */ /* 0x000fe20000800000 */
[----:B------:R-:W-:Y:S01]  /*46b0*/  FMUL R2, R99, 0.25 ;  /* 0x3e80000063027820 */ /* 0x000fe20000400000 */
        /* <DEDUP_REMOVED lines=15> */
[----:B------:R-:W2:Y:S01]  /*47b0*/  LDC R44, c[0x0][0x278] ;  /* 0x00009e00ff2c7b82 */ /* 0x000ea20000000800 */
[----:B------:R-:W-:Y:S01]  /*47c0*/  FSEL R10, R2, R101, P2 ;  /* 0x00000065020a7208 */ /* 0x000fe20001000000 */
[----:B------:R-:W-:Y:S01]  /*47d0*/  FMUL R2, R93, 0.25 ;  /* 0x3e8000005d027820 */ /* 0x000fe20000400000 */
[----:B------:R-:W-:Y:S01]  /*47e0*/  FSEL R96, R7, R96, P2 ;  /* 0x0000006007607208 */ /* 0x000fe20001000000 */
[----:B------:R-:W-:Y:S01]  /*47f0*/  ULDC.64 UR6, c[0x0][0x270] ;  /* 0x00009c0000067ab9 */ /* 0x000fe20000000a00 */
[C---:B0-----:R-:W-:Y:S01]  /*4800*/  LOP3.LUT R4, R49.reuse, 0x40, RZ, 0xc0, !PT ;  /* 0x0000004031047812 */ /* 0x041fe200078ec0ff */
[----:B------:R-:W-:Y:S01]  /*4810*/  UIMAD UR6, UR5, UR6, URZ ;  /* 0x00000006050672a4 */ /* 0x000fe2000f8e023f */
[----:B------:R-:W-:Y:S01]  /*4820*/  LOP3.LUT R6, R49, 0x7, RZ, 0xc0, !PT ;  /* 0x0000000731067812 */ /* 0x000fe200078ec0ff */
[----:B------:R-:W0:Y:S01]  /*4830*/  LDC.64 R38, c[0x0][0x228] ;  /* 0x00008a00ff267b82 */ /* 0x000e220000000a00 */
[----:B------:R-:W-:Y:S01]  /*4840*/  ISETP.NE.U32.AND P0, PT, R4, RZ, PT ;  /* 0x000000ff0400720c */ /* 0x000fe20003f05070 */
[----:B------:R-:W-:Y:S01]  /*4850*/  FMUL R4, R95, 0.25 ;  /* 0x3e8000005f047820 */ /* 0x000fe20000400000 */
[----:B------:R-:W-:Y:S01]  /*4860*/  LEA R7, R6, UR10, 0x4 ;  /* 0x0000000a06077c11 */ /* 0x000fe2000f8e20ff */
[----:B------:R-:W-:Y:S01]  /*4870*/  USHF.L.U32 UR4, UR6, 0x1, URZ ;  /* 0x0000000106047899 */ /* 0x000fe2000800063f */
[----:B------:R-:W-:-:S02]  /*4880*/  FSEL R18, R2, R93, P2 ;  /* 0x0000005d02127208 */ /* 0x000fc40001000000 */
[----:B------:R-:W-:Y:S01]  /*4890*/  FSEL R95, R4, R95, P1 ;  /* 0x0000005f045f7208 */ /* 0x000fe20000800000 */
[----:B------:R-:W-:Y:S01]  /*48a0*/  FMUL R4, R97, 0.25 ;  /* 0x3e80000061047820 */ /* 0x000fe20000400000 */
[C---:B------:R-:W-:Y:S01]  /*48b0*/  SHF.L.U32 R2, R49.reuse, 0x3, RZ ;  /* 0x0000000331027819 */ /* 0x040fe200000006ff */
[----:B------:R-:W-:Y:S01]  /*48c0*/  IMAD R6, R6, -0x8, R7 ;  /* 0xfffffff806067824 */ /* 0x000fe200078e0207 */
[----:B-1----:R-:W-:Y:S02]  /*48d0*/  LOP3.LUT R8, R49, 0x8, RZ, 0xc0, !PT ;  /* 0x0000000831087812 */ /* 0x002fe400078ec0ff */
[----:B------:R-:W-:Y:S01]  /*48e0*/  FSEL R16, R4, R97, P2 ;  /* 0x0000006104107208 */ /* 0x000fe20001000000 */
[----:B------:R-:W-:Y:S01]  /*48f0*/  FMUL R4, R89, 0.25 ;  /* 0x3e80000059047820 */ /* 0x000fe20000400000 */
[----:B------:R-:W-:Y:S02]  /*4900*/  LOP3.LUT R2, R2, 0x380, RZ, 0xc0, !PT ;  /* 0x0000038002027812 */ /* 0x000fe400078ec0ff */
[----:B------:R-:W-:-:S02]  /*4910*/  LEA R7, R8, R7, 0x7 ;  /* 0x0000000708077211 */ /* 0x000fc400078e38ff */
[----:B------:R-:W-:Y:S02]  /*4920*/  FSEL R24, R4, R89, P2 ;  /* 0x0000005904187208 */ /* 0x000fe40001000000 */
[----:B------:R-:W-:Y:S02]  /*4930*/  SHF.L.U32 R4, R49, 0x2, RZ ;  /* 0x0000000231047819 */ /* 0x000fe400000006ff */
[----:B------:R-:W-:Y:S01]  /*4940*/  IADD3 R30, R2, R7, RZ ;  /* 0x00000007021e7210 */ /* 0x000fe20007ffe0ff */
[----:B------:R-:W-:Y:S01]  /*4950*/  FMUL R2, R27, 8388608 ;  /* 0x4b0000001b027820 */ /* 0x000fe20000400000 */
[----:B------:R-:W-:Y:S01]  /*4960*/  LOP3.LUT R5, R4, 0xc0, RZ, 0xc0, !PT ;  /* 0x000000c004057812 */ /* 0x000fe200078ec0ff */
[----:B------:R-:W-:Y:S01]  /*4970*/  FMUL R4, R25, 8388608 ;  /* 0x4b00000019047820 */ /* 0x000fe20000400000 */
[----:B------:R-:W-:Y:S02]  /*4980*/  FSETP.GEU.AND P3, PT, R27, 1.175494350822287508e-38, PT ;  /* 0x008000001b00780b */ /* 0x000fe40003f6e000 */
[----:B------:R-:W-:-:S02]  /*4990*/  FSETP.GEU.AND P4, PT, R25, 1.175494350822287508e-38, PT ;  /* 0x008000001900780b */ /* 0x000fc40003f8e000 */
[----:B------:R-:W-:Y:S02]  /*49a0*/  FSEL R32, R2, R27, !P3 ;  /* 0x0000001b02207208 */ /* 0x000fe40005800000 */
[----:B------:R-:W-:Y:S02]  /*49b0*/  FSEL R34, R4, R25, !P4 ;  /* 0x0000001904227208 */ /* 0x000fe40006000000 */
[----:B------:R-:W-:Y:S02]  /*49c0*/  IADD3 R4, R32, -0x3f3504f3, RZ ;  /* 0xc0cafb0d20047810 */ /* 0x000fe40007ffe0ff */
[----:B------:R-:W-:Y:S01]  /*49d0*/  IADD3 R17, R5, R6, RZ ;  /* 0x0000000605117210 */ /* 0x000fe20007ffe0ff */
[----:B------:R-:W-:Y:S01]  /*49e0*/  VIADD R5, R34, 0xc0cafb0d ;  /* 0xc0cafb0d22057836 */ /* 0x000fe20000000000 */
[----:B------:R-:W-:Y:S02]  /*49f0*/  LOP3.LUT R4, R4, 0xff800000, RZ, 0xc0, !PT ;  /* 0xff80000004047812 */ /* 0x000fe400078ec0ff */
[C---:B------:R-:W-:Y:S01]  /*4a00*/  FSETP.GEU.AND P5, PT, |R25|.reuse, 1.175494350822287508e-38, PT ;  /* 0x008000001900780b */ /* 0x040fe20003fae200 */
[----:B------:R-:W-:Y:S01]  /*4a10*/  @P1 FMUL R25, R25, 0.25 ;  /* 0x3e80000019191820 */ /* 0x000fe20000400000 */
[----:B------:R-:W-:-:S02]  /*4a20*/  LOP3.LUT R7, R5, 0xff800000, RZ, 0xc0, !PT ;  /* 0xff80000005077812 */ /* 0x000fc400078ec0ff */
[-C--:B------:R-:W-:Y:S02]  /*4a30*/  I2FP.F32.S32 R5, R4.reuse ;  /* 0x0000000400057245 */ /* 0x080fe40000201400 */
[----:B------:R-:W-:Y:S02]  /*4a40*/  IADD3 R4, R32, -R4, RZ ;  /* 0x8000000420047210 */ /* 0x000fe40007ffe0ff */
[----:B------:R-:W-:Y:S02]  /*4a50*/  FSEL R15, R9, R94, P1 ;  /* 0x0000005e090f7208 */ /* 0x000fe40000800000 */
[----:B------:R-:W-:Y:S01]  /*4a60*/  FSEL R2, RZ, -23, P3 ;  /* 0xc1b80000ff027808 */ /* 0x000fe20001800000 */
[----:B------:R-:W-:Y:S01]  /*4a70*/  FADD R4, R4, -1 ;  /* 0xbf80000004047421 */ /* 0x000fe20000000000 */
[C---:B------:R-:W-:Y:S01]  /*4a80*/  FSETP.GEU.AND P1, PT, |R27|.reuse, 1.175494350822287508e-38, PT ;  /* 0x008000001b00780b */ /* 0x040fe20003f2e200 */
[----:B------:R-:W-:Y:S01]  /*4a90*/  @P2 FMUL R27, R27, 0.25 ;  /* 0x3e8000001b1b2820 */ /* 0x000fe20000400000 */
[----:B------:R-:W-:Y:S01]  /*4aa0*/  MOV R28, 0x3dc6b27f ;  /* 0x3dc6b27f001c7802 */ /* 0x000fe20000000f00 */
[----:B------:R-:W-:Y:S01]  /*4ab0*/  FFMA.FTZ R2, R5, 1.1920928955078125e-07, R2 ;  /* 0x3400000005027823 */ /* 0x000fe20000010002 */
[----:B------:R-:W-:Y:S01]  /*4ac0*/  FSEL R6, RZ, -23, P4 ;  /* 0xc1b80000ff067808 */ /* 0x000fe20002000000 */
[----:B------:R-:W-:Y:S01]  /*4ad0*/  @!P5 FMUL R25, R25, 16777216 ;  /* 0x4b8000001919d820 */ /* 0x000fe20000400000 */
[----:B------:R-:W-:Y:S01]  /*4ae0*/  I2FP.F32.S32 R9, R7 ;  /* 0x0000000700097245 */ /* 0x000fe20000201400 */
[----:B------:R-:W-:Y:S01]  /*4af0*/  FFMA.FTZ R5, R4, R28, -0.16845393180847167969 ;  /* 0xbe2c7f3004057423 */ /* 0x000fe2000001001c */
[----:B------:R-:W-:Y:S01]  /*4b00*/  LEA.HI R48, R8, R17, RZ, 0x1f ;  /* 0x0000001108307211 */ /* 0x000fe200078ff8ff */
[----:B------:R-:W-:Y:S01]  /*4b10*/  @!P5 FMUL R13, R13, 16777216 ;  /* 0x4b8000000d0dd820 */ /* 0x000fe20000400000 */
[----:B------:R-:W1:Y:S01]  /*4b20*/  MUFU.RCP R8, R25 ;  /* 0x0000001900087308 */ /* 0x000e620000001000 */
[C---:B------:R-:W-:Y:S01]  /*4b30*/  FFMA.FTZ R5, R4.reuse, R5, 0.1716887056827545166 ;  /* 0x3e2fcf2a04057423 */ /* 0x040fe20000010005 */
[----:B------:R-:W-:Y:S01]  /*4b40*/  FFMA.FTZ R6, R9, 1.1920928955078125e-07, R6 ;  /* 0x3400000009067823 */ /* 0x000fe20000010006 */
[----:B------:R-:W-:Y:S01]  /*4b50*/  @!P1 FMUL R27, R27, 16777216 ;  /* 0x4b8000001b1b9820 */ /* 0x000fe20000400000 */
[----:B------:R-:W-:Y:S01]  /*4b60*/  @!P5 FMUL R15, R15, 16777216 ;  /* 0x4b8000000f0fd820 */ /* 0x000fe20000400000 */
[----:B------:R-:W-:Y:S01]  /*4b70*/  FFMA.FTZ R5, R4, R5, -0.17900948226451873779 ;  /* 0xbe374e4304057423 */ /* 0x000fe20000010005 */
[----:B------:R-:W-:Y:S01]  /*4b80*/  @!P5 FMUL R19, R19, 16777216 ;  /* 0x4b8000001313d820 */ /* 0x000fe20000400000 */
[----:B------:R-:W-:Y:S01]  /*4b90*/  @!P1 FMUL R10, R10, 16777216 ;  /* 0x4b8000000a0a9820 */ /* 0x000fe20000400000 */
[----:B------:R-:W3:Y:S01]  /*4ba0*/  MUFU.RCP R9, R27 ;  /* 0x0000001b00097308 */ /* 0x000ee20000001000 */
[----:B------:R-:W-:Y:S01]  /*4bb0*/  FFMA.FTZ R5, R4, R5, 0.20512372255325317383 ;  /* 0x3e520bf404057423 */ /* 0x000fe20000010005 */
[----:B------:R-:W-:Y:S01]  /*4bc0*/  @!P1 FMUL R100, R100, 16777216 ;  /* 0x4b80000064649820 */ /* 0x000fe20000400000 */
[----:B------:R-:W-:Y:S01]  /*4bd0*/  @!P1 FMUL R16, R16, 16777216 ;  /* 0x4b80000010109820 */ /* 0x000fe20000400000 */
[----:B------:R-:W-:Y:S01]  /*4be0*/  @!P1 FMUL R96, R96, 16777216 ;  /* 0x4b80000060609820 */ /* 0x000fe20000400000 */
[----:B------:R-:W-:Y:S01]  /*4bf0*/  FFMA.FTZ R5, R4, R5, -0.24046532809734344482 ;  /* 0xbe763c8b04057423 */ /* 0x000fe20000010005 */
[----:B------:R-:W-:Y:S01]  /*4c00*/  @!P1 FMUL R18, R18, 16777216 ;  /* 0x4b80000012129820 */ /* 0x000fe20000400000 */
[----:B------:R-:W-:Y:S01]  /*4c10*/  @!P1 FMUL R92, R92, 16777216 ;  /* 0x4b8000005c5c9820 */ /* 0x000fe20000400000 */
[----:B------:R-:W-:Y:S01]  /*4c20*/  @!P1 FMUL R88, R88, 16777216 ;  /* 0x4b80000058589820 */ /* 0x000fe20000400000 */
[----:B------:R-:W-:Y:S01]  /*4c30*/  FFMA.FTZ R5, R4, R5, 0.28857114911079406738 ;  /* 0x3e93bf9904057423 */ /* 0x000fe20000010005 */
[----:B------:R-:W-:Y:S01]  /*4c40*/  @!P5 FMUL R95, R95, 16777216 ;  /* 0x4b8000005f5fd820 */ /* 0x000fe20000400000 */
[----:B------:R-:W-:Y:S01]  /*4c50*/  @!P5 FMUL R91, R91, 16777216 ;  /* 0x4b8000005b5bd820 */ /* 0x000fe20000400000 */
[----:B------:R-:W-:Y:S01]  /*4c60*/  @!P1 FMUL R24, R24, 16777216 ;  /* 0x4b80000018189820 */ /* 0x000fe20000400000 */
[----:B------:R-:W-:Y:S01]  /*4c70*/  FFMA.FTZ R5, R4, R5, -0.36067417263984680176 ;  /* 0xbeb8aa4904057423 */ /* 0x000fe20000010005 */
[C---:B-1----:R-:W-:Y:S01]  /*4c80*/  FMUL R14, R8.reuse, R13 ;  /* 0x0000000d080e7220 */ /* 0x042fe20000400000 */
[C---:B------:R-:W-:Y:S01]  /*4c90*/  FMUL R17, R8.reuse, R15 ;  /* 0x0000000f08117220 */ /* 0x040fe20000400000 */
[----:B------:R-:W-:Y:S01]  /*4ca0*/  FMUL R22, R8, R19 ;  /* 0x0000001308167220 */ /* 0x000fe20000400000 */
[----:B------:R-:W-:Y:S01]  /*4cb0*/  FFMA.FTZ R5, R4, R5, 0.48089820146560668945 ;  /* 0x3ef6384a04057423 */ /* 0x000fe20000010005 */
[C---:B---3--:R-:W-:Y:S01]  /*4cc0*/  FMUL R10, R9.reuse, R10 ;  /* 0x0000000a090a7220 */ /* 0x048fe20000400000 */
[C---:B------:R-:W-:Y:S01]  /*4cd0*/  FMUL R100, R9.reuse, R100 ;  /* 0x0000006409647220 */ /* 0x040fe20000400000 */
[C---:B------:R-:W-:Y:S01]  /*4ce0*/  FMUL R13, R9.reuse, R16 ;  /* 0x00000010090d7220 */ /* 0x040fe20000400000 */
[C---:B------:R-:W-:Y:S01]  /*4cf0*/  FMUL R15, R9.reuse, R96 ;  /* 0x00000060090f7220 */ /* 0x040fe20000400000 */
[C---:B------:R-:W-:Y:S01]  /*4d00*/  FMUL R18, R9.reuse, R18 ;  /* 0x0000001209127220 */ /* 0x040fe20000400000 */
[C---:B------:R-:W-:Y:S01]  /*4d10*/  FMUL R92, R9.reuse, R92 ;  /* 0x0000005c095c7220 */ /* 0x040fe20000400000 */
[C---:B------:R-:W-:Y:S01]  /*4d20*/  FMUL R19, R9.reuse, R88 ;  /* 0x0000005809137220 */ /* 0x040fe20000400000 */
[C---:B------:R-:W-:Y:S01]  /*4d30*/  FMUL R95, R8.reuse, R95 ;  /* 0x0000005f085f7220 */ /* 0x040fe20000400000 */
[----:B------:R-:W-:Y:S01]  /*4d40*/  FMUL R20, R8, R91 ;  /* 0x0000005b08147220 */ /* 0x000fe20000400000 */
[----:B------:R-:W-:Y:S01]  /*4d50*/  FMUL R9, R9, R24 ;  /* 0x0000001809097220 */ /* 0x000fe20000400000 */
[----:B------:R-:W-:Y:S01]  /*4d60*/  FFMA.FTZ R5, R4, R5, -0.72134751081466674805 ;  /* 0xbf38aa3b04057423 */ /* 0x000fe20000010005 */
[----:B------:R-:W-:Y:S01]  /*4d70*/  F2FP.F16.F32.PACK_AB R92, R92, R19 ;  /* 0x000000135c5c723e */ /* 0x000fe200000000ff */
[----:B------:R-:W-:Y:S01]  /*4d80*/  @!P5 FMUL R103, R103, 16777216 ;  /* 0x4b8000006767d820 */ /* 0x000fe20000400000 */
[----:B------:R-:W-:Y:S01]  /*4d90*/  F2FP.F16.F32.PACK_AB R94, R17, R22 ;  /* 0x00000016115e723e */ /* 0x000fe200000000ff */
[----:B------:R-:W-:Y:S01]  /*4da0*/  FMUL R5, R4, R5 ;  /* 0x0000000504057220 */ /* 0x000fe20000400000 */
[----:B------:R-:W-:Y:S01]  /*4db0*/  F2FP.F16.F32.PACK_AB R93, R18, R9 ;  /* 0x00000009125d723e */ /* 0x000fe200000000ff */
[----:B------:R-:W-:Y:S01]  /*4dc0*/  @!P5 FMUL R11, R11, 16777216 ;  /* 0x4b8000000b0bd820 */ /* 0x000fe20000400000 */
[----:B------:R-:W-:Y:S01]  /*4dd0*/  F2FP.F16.F32.PACK_AB R95, R95, R20 ;  /* 0x000000145f5f723e */ /* 0x000fe200000000ff */
[----:B------:R-:W-:Y:S01]  /*4de0*/  FMUL R5, R4, R5 ;  /* 0x0000000504057220 */ /* 0x000fe20000400000 */
[----:B------:R-:W-:Y:S01]  /*4df0*/  ISETP.GE.U32.AND P1, PT, R32, 0x7f800000, PT ;  /* 0x7f8000002000780c */ /* 0x000fe20003f26070 */
[----:B------:R-:W-:Y:S01]  /*4e00*/  @!P5 FMUL R99, R99, 16777216 ;  /* 0x4b8000006363d820 */ /* 0x000fe20000400000 */
[----:B------:R-:W-:Y:S01]  /*4e10*/  SHF.R.U32.HI R21, RZ, 0x6, R49 ;  /* 0x00000006ff157819 */ /* 0x000fe20000011631 */
[----:B------:R-:W-:Y:S01]  /*4e20*/  STSM.16.M88.4 [R30], R92 ;  /* 0x0000005c1e007844 */ /* 0x000fe20000000200 */
[----:B------:R-:W-:Y:S01]  /*4e30*/  IADD3 R7, R34, -R7, RZ ;  /* 0x8000000722077210 */ /* 0x000fe20007ffe0ff */
[----:B------:R-:W-:Y:S01]  /*4e40*/  FFMA.FTZ R5, R4, 1.4426950216293334961, R5 ;  /* 0x3fb8aa3b04057823 */ /* 0x000fe20000010005 */
[----:B------:R-:W-:Y:S01]  /*4e50*/  SGXT.U32 R21, R21, 0x1 ;  /* 0x000000011515781a */ /* 0x000fe20000000000 */
[C---:B------:R-:W-:Y:S01]  /*4e60*/  FMUL R103, R8.reuse, R103 ;  /* 0x0000006708677220 */ /* 0x040fe20000400000 */
[----:B------:R-:W-:Y:S01]  /*4e70*/  FMUL R11, R8, R11 ;  /* 0x0000000b080b7220 */ /* 0x000fe20000400000 */
[----:B------:R-:W-:Y:S01]  /*4e80*/  FADD R2, R2, R5 ;  /* 0x0000000502027221 */ /* 0x000fe20000000000 */
[----:B------:R-:W-:Y:S01]  /*4e90*/  FADD R7, R7, -1 ;  /* 0xbf80000007077421 */ /* 0x000fe20000000000 */
[----:B--2---:R-:W-:-:S02]  /*4ea0*/  IMAD R21, R21, R44, RZ ;  /* 0x0000002c15157224 */ /* 0x004fc400078e02ff */
[----:B------:R-:W-:Y:S01]  /*4eb0*/  FMUL R12, R8, R99 ;  /* 0x00000063080c7220 */ /* 0x000fe20000400000 */
[----:B------:R-:W-:Y:S01]  /*4ec0*/  @P1 MOV R5, 0x7f800000 ;  /* 0x7f80000000051802 */ /* 0x000fe20000000f00 */
[----:B------:R-:W-:Y:S01]  /*4ed0*/  FFMA.FTZ R8, R7, R28, -0.16845393180847167969 ;  /* 0xbe2c7f3007087423 */ /* 0x000fe2000001001c */
[----:B------:R-:W-:Y:S01]  /*4ee0*/  FSETP.NEU.AND P2, PT, R32, RZ, PT ;  /* 0x000000ff2000720b */ /* 0x000fe20003f4d000 */
[----:B------:R-:W-:Y:S01]  /*4ef0*/  IMAD R4, R0, UR7, RZ ;  /* 0x0000000700047c24 */ /* 0x000fe2000f8e02ff */
[----:B------:R-:W-:Y:S01]  /*4f00*/  LEA R23, R44, R21, 0x1 ;  /* 0x000000152c177211 */ /* 0x000fe200078e08ff */
[----:B------:R-:W-:Y:S01]  /*4f10*/  @P1 FFMA.FTZ R2, R32, R5, +INF ;  /* 0x7f80000020021423 */ /* 0x000fe20000010005 */
[----:B------:R-:W-:Y:S01]  /*4f20*/  LOP3.LUT R32, R49, 0x7f, RZ, 0xc0, !PT ;  /* 0x0000007f31207812 */ /* 0x000fe200078ec0ff */
[C---:B------:R-:W-:Y:S01]  /*4f30*/  FFMA.FTZ R8, R7.reuse, R8, 0.1716887056827545166 ;  /* 0x3e2fcf2a07087423 */ /* 0x040fe20000010008 */
[----:B------:R-:W-:Y:S01]  /*4f40*/  LEA R25, R44, R23, 0x1 ;  /* 0x000000172c197211 */ /* 0x000fe200078e08ff */
[----:B------:R-:W-:Y:S01]  /*4f50*/  IMAD.SHL.U32 R5, R4, 0x2, RZ ;  /* 0x0000000204057824 */ /* 0x000fe200078e00ff */
[----:B------:R-:W-:Y:S01]  /*4f60*/  LEA R32, R32, UR10, 0x4 ;  /* 0x0000000a20207c11 */ /* 0x000fe2000f8e20ff */
[----:B------:R-:W-:Y:S01]  /*4f70*/  BAR.SYNC.DEFER_BLOCKING 0x0 ;  /* 0x0000000000007b1d */ /* 0x000fe20000010000 */
[C---:B------:R-:W-:Y:S01]  /*4f80*/  FFMA.FTZ R8, R7.reuse, R8, -0.17900948226451873779 ;  /* 0xbe374e4307087423 */ /* 0x040fe20000010008 */
[----:B------:R-:W-:Y:S01]  /*4f90*/  LEA R26, R44, R25, 0x1 ;  /* 0x000000192c1a7211 */ /* 0x000fe200078e08ff */
[----:B------:R-:W-:Y:S01]  /*4fa0*/  UIMAD.WIDE UR6, UR6, 0x2, URZ ;  /* 0x00000002060678a5 */ /* 0x000fe2000f8e023f */
[----:B------:R-:W-:Y:S01]  /*4fb0*/  F2FP.F16.F32.PACK_AB R100, R100, R15 ;  /* 0x0000000f6464723e */ /* 0x000fe200000000ff */
[----:B------:R-:W-:Y:S01]  /*4fc0*/  FFMA.FTZ R8, R7, R8, 0.20512372255325317383 ;  /* 0x3e520bf407087423 */ /* 0x000fe20000010008 */
[----:B------:R-:W-:Y:S01]  /*4fd0*/  LEA R24, R44, R26, 0x1 ;  /* 0x0000001a2c187211 */ /* 0x000fe200078e08ff */
[----:B------:R-:W-:Y:S01]  /*4fe0*/  IMAD.HI R4, R4, 0x2, RZ ;  /* 0x0000000204047827 */ /* 0x000fe200078e02ff */
[----:B------:R-:W-:-:S03]  /*4ff0*/  F2FP.F16.F32.PACK_AB R101, R10, R13 ;  /* 0x0000000d0a65723e */ /* 0x000fc600000000ff */
[----:B------:R-:W-:Y:S01]  /*5000*/  FFMA.FTZ R8, R7, R8, -0.24046532809734344482 ;  /* 0xbe763c8b07087423 */ /* 0x000fe20000010008 */
[----:B------:R-:W-:Y:S01]  /*5010*/  F2FP.F16.F32.PACK_AB R102, R11, R14 ;  /* 0x0000000e0b66723e */ /* 0x000fe200000000ff */
[----:B------:R-:W-:Y:S01]  /*5020*/  IMAD R19, R44, 0x2, R24 ;  /* 0x000000022c137824 */ /* 0x000fe200078e0218 */
[----:B------:R-:W-:Y:S01]  /*5030*/  F2FP.F16.F32.PACK_AB R103, R103, R12 ;  /* 0x0000000c6767723e */ /* 0x000fe200000000ff */
[C---:B------:R-:W-:Y:S01]  /*5040*/  FFMA.FTZ R8, R7.reuse, R8, 0.28857114911079406738 ;  /* 0x3e93bf9907087423 */ /* 0x040fe20000010008 */
[----:B------:R-:W-:Y:S02]  /*5050*/  ISETP.GE.U32.AND P3, PT, R34, 0x7f800000, PT ;  /* 0x7f8000002200780c */ /* 0x000fe40003f66070 */
[----:B------:R-:W-:Y:S01]  /*5060*/  LEA R17, R44, R19, 0x1 ;  /* 0x000000132c117211 */ /* 0x000fe200078e08ff */
[C---:B------:R-:W-:Y:S01]  /*5070*/  FFMA.FTZ R8, R7.reuse, R8, -0.36067417263984680176 ;  /* 0xbeb8aa4907087423 */ /* 0x040fe20000010008 */
[----:B------:R-:W-:Y:S02]  /*5080*/  FSETP.NEU.AND P1, PT, R34, RZ, PT ;  /* 0x000000ff2200720b */ /* 0x000fe40003f2d000 */
[----:B------:R-:W-:Y:S01]  /*5090*/  LEA R27, R44, R17, 0x1 ;  /* 0x000000112c1b7211 */ /* 0x000fe200078e08ff */
[C---:B------:R-:W-:Y:S01]  /*50a0*/  FFMA.FTZ R8, R7.reuse, R8, 0.48089820146560668945 ;  /* 0x3ef6384a07087423 */ /* 0x040fe20000010008 */
[----:B------:R-:W-:Y:S01]  /*50b0*/  FSEL R2, R2, -INF , P2 ;  /* 0xff80000002027808 */ /* 0x000fe20001000000 */
[----:B------:R-:W1:Y:S02]  /*50c0*/  LDS.128 R40, [R32] ;  /* 0x0000000020287984 */ /* 0x000e640000000c00 */
[C---:B------:R-:W-:Y:S01]  /*50d0*/  FFMA.FTZ R8, R7.reuse, R8, -0.72134751081466674805 ;  /* 0xbf38aa3b07087423 */ /* 0x040fe20000010008 */
[C---:B------:R-:W-:Y:S01]  /*50e0*/  LEA R28, R44.reuse, R27, 0x1 ;  /* 0x0000001b2c1c7211 */ /* 0x040fe200078e08ff */
[----:B------:R-:W-:Y:S02]  /*50f0*/  BAR.SYNC.DEFER_BLOCKING 0x0 ;  /* 0x0000000000007b1d */ /* 0x000fe40000010000 */
[----:B------:R-:W-:Y:S01]  /*5100*/  FMUL R8, R7, R8 ;  /* 0x0000000807087220 */ /* 0x000fe20000400000 */
[----:B------:R-:W-:-:S03]  /*5110*/  LEA R29, R44, R28, 0x1 ;  /* 0x0000001c2c1d7211 */ /* 0x000fc600078e08ff */
[----:B------:R-:W-:Y:S01]  /*5120*/  FMUL R8, R7, R8 ;  /* 0x0000000807087220 */ /* 0x000fe20000400000 */
[----:B------:R-:W-:-:S03]  /*5130*/  LEA R31, R44, R29, 0x1 ;  /* 0x0000001d2c1f7211 */ /* 0x000fc600078e08ff */
[----:B------:R-:W-:Y:S01]  /*5140*/  FFMA.FTZ R7, R7, 1.4426950216293334961, R8 ;  /* 0x3fb8aa3b07077823 */ /* 0x000fe20000010008 */
[----:B------:R-:W-:-:S03]  /*5150*/  LEA R33, R44, R31, 0x1 ;  /* 0x0000001f2c217211 */ /* 0x000fc600078e08ff */
[----:B------:R-:W-:Y:S01]  /*5160*/  FADD R36, R6, R7 ;  /* 0x0000000706247221 */ /* 0x000fe20000000000 */
[C---:B------:R-:W-:Y:S02]  /*5170*/  LEA R35, R44.reuse, R33, 0x1 ;  /* 0x000000212c237211 */ /* 0x040fe400078e08ff */
[----:B------:R-:W-:Y:S02]  /*5180*/  @P3 MOV R7, 0x7f800000 ;  /* 0x7f80000000073802 */ /* 0x000fe40000000f00 */
[----:B------:R-:W-:-:S03]  /*5190*/  LEA R37, R44, R35, 0x1 ;  /* 0x000000232c257211 */ /* 0x000fc600078e08ff */
[----:B------:R-:W-:Y:S01]  /*51a0*/  @P3 FFMA.FTZ R36, R34, R7, +INF ;  /* 0x7f80000022243423 */ /* 0x000fe20000010007 */
[----:B0-----:R-:W-:Y:S01]  /*51b0*/  IADD3 R34, P3, P4, R5, UR4, R38 ;  /* 0x0000000405227c10 */ /* 0x001fe2000fc7e026 */
[----:B------:R-:W-:Y:S01]  /*51c0*/  ULDC UR4, c[0x0][0x27c] ;  /* 0x00009f0000047ab9 */ /* 0x000fe20000000800 */
[----:B------:R0:W-:Y:S01]  /*51d0*/  STSM.16.M88.4 [R30], R100 ;  /* 0x000000641e007844 */ /* 0x0001e20000000200 */
[----:B------:R-:W-:Y:S01]  /*51e0*/  LEA R38, R44, R37, 0x1 ;  /* 0x000000252c267211 */ /* 0x000fe200078e08ff */
[----:B------:R-:W-:Y:S01]  /*51f0*/  UIMAD UR5, UR5, UR4, URZ ;  /* 0x00000004050572a4 */ /* 0x000fe2000f8e023f */
[----:B------:R-:W-:Y:S02]  /*5200*/  IADD3.X R50, R4, UR7, R39, P3, P4 ;  /* 0x0000000704327c10 */ /* 0x000fe40009fe8427 */
[----:B------:R-:W-:Y:S01]  /*5210*/  LEA R39, R44, R38, 0x1 ;  /* 0x000000262c277211 */ /* 0x000fe200078e08ff */
[----:B------:R-:W-:Y:S01]  /*5220*/  BAR.SYNC.DEFER_BLOCKING 0x0 ;  /* 0x0000000000007b1d */ /* 0x000fe20000010000 */
[-C--:B------:R-:W-:Y:S01]  /*5230*/  LEA R6, P6, R23, R34.reuse, 0x1 ;  /* 0x0000002217067211 */ /* 0x080fe200078c08ff */
[----:B------:R-:W-:Y:S01]  /*5240*/  USHF.L.U32 UR6, UR5, 0x2, URZ ;  /* 0x0000000205067899 */ /* 0x000fe2000800063f */
[-C--:B------:R-:W-:Y:S01]  /*5250*/  LEA R4, P5, R21, R34.reuse, 0x1 ;  /* 0x0000002215047211 */ /* 0x080fe200078a08ff */
[----:B------:R-:W-:Y:S01]  /*5260*/  UIMAD.WIDE UR4, UR5, 0x4, URZ ;  /* 0x00000004050478a5 */ /* 0x000fe2000f8e023f */
[----:B------:R-:W-:-:S02]  /*5270*/  LEA R8, P3, R25, R34, 0x1 ;  /* 0x0000002219087211 */ /* 0x000fc400078608ff */
[----:B------:R-:W-:Y:S02]  /*5280*/  LEA.HI.X.SX32 R7, R23, R50, 0x1, P6 ;  /* 0x0000003217077211 */ /* 0x000fe400030f0eff */
[----:B------:R-:W-:Y:S02]  /*5290*/  LEA R10, P4, R26, R34, 0x1 ;  /* 0x000000221a0a7211 */ /* 0x000fe400078808ff */
[----:B------:R-:W-:Y:S02]  /*52a0*/  LEA.HI.X.SX32 R5, R21, R50, 0x1, P5 ;  /* 0x0000003215057211 */ /* 0x000fe400028f0eff */
[----:B------:R-:W-:Y:S02]  /*52b0*/  LEA R14, P6, R19, R34, 0x1 ;  /* 0x00000022130e7211 */ /* 0x000fe400078c08ff */
[----:B------:R-:W-:Y:S02]  /*52c0*/  LEA.HI.X.SX32 R9, R25, R50, 0x1, P3 ;  /* 0x0000003219097211 */ /* 0x000fe400018f0eff */
[----:B------:R-:W-:-:S02]  /*52d0*/  LEA R12, P5, R24, R34, 0x1 ;  /* 0x00000022180c7211 */ /* 0x000fc400078a08ff */
[----:B------:R-:W-:Y:S02]  /*52e0*/  LEA R16, P3, R17, R34, 0x1 ;  /* 0x0000002211107211 */ /* 0x000fe400078608ff */
[-C--:B------:R-:W-:Y:S02]  /*52f0*/  LEA.HI.X.SX32 R11, R26, R50.reuse, 0x1, P4 ;  /* 0x000000321a0b7211 */ /* 0x080fe400020f0eff */
[----:B------:R-:W-:Y:S01]  /*5300*/  LEA.HI.X.SX32 R15, R19, R50, 0x1, P6 ;  /* 0x00000032130f7211 */ /* 0x000fe200030f0eff */
[----:B------:R-:W2:Y:S01]  /*5310*/  LDS.128 R44, [R32] ;  /* 0x00000000202c7984 */ /* 0x000ea20000000c00 */
[----:B------:R-:W-:Y:S02]  /*5320*/  LEA R18, P4, R27, R34, 0x1 ;  /* 0x000000221b127211 */ /* 0x000fe400078808ff */
[----:B------:R-:W-:Y:S01]  /*5330*/  LEA.HI.X.SX32 R13, R24, R50, 0x1, P5 ;  /* 0x00000032180d7211 */ /* 0x000fe200028f0eff */
[----:B-1----:R1:W-:Y:S01]  /*5340*/  STG.E.U16 desc[UR16][R4.64], R40 ;  /* 0x0000002804007986 */ /* 0x0023e2000c101510 */
[----:B------:R-:W-:-:S02]  /*5350*/  LEA R22, P6, R29, R34, 0x1 ;  /* 0x000000221d167211 */ /* 0x000fc400078c08ff */
[----:B------:R-:W-:Y:S01]  /*5360*/  LEA.HI.X.SX32 R17, R17, R50, 0x1, P3 ;  /* 0x0000003211117211 */ /* 0x000fe200018f0eff */
[----:B------:R-:W-:Y:S01]  /*5370*/  STG.E.U16 desc[UR16][R6.64], R41 ;  /* 0x0000002906007986 */ /* 0x000fe2000c101510 */
[----:B------:R-:W-:Y:S02]  /*5380*/  LEA R24, P3, R31, R34, 0x1 ;  /* 0x000000221f187211 */ /* 0x000fe400078608ff */
[-C--:B------:R-:W-:Y:S01]  /*5390*/  LEA.HI.X.SX32 R19, R27, R50.reuse, 0x1, P4 ;  /* 0x000000321b137211 */ /* 0x080fe200020f0eff */
[----:B------:R3:W-:Y:S01]  /*53a0*/  STG.E.U16 desc[UR16][R8.64], R42 ;  /* 0x0000002a08007986 */ /* 0x0007e2000c101510 */
[----:B------:R-:W-:Y:S02]  /*53b0*/  LEA.HI.X.SX32 R23, R29, R50, 0x1, P6 ;  /* 0x000000321d177211 */ /* 0x000fe400030f0eff */
[-C--:B------:R-:W-:Y:S01]  /*53c0*/  LEA R26, P4, R33, R34.reuse, 0x1 ;  /* 0x00000022211a7211 */ /* 0x080fe200078808ff */
[----:B------:R2:W-:Y:S01]  /*53d0*/  STG.E.U16 desc[UR16][R10.64], R43 ;  /* 0x0000002b0a007986 */ /* 0x0005e2000c101510 */
[----:B0-----:R-:W-:Y:S01]  /*53e0*/  LEA R30, P6, R37, R34, 0x1 ;  /* 0x00000022251e7211 */ /* 0x001fe200078c08ff */
[----:B-1----:R-:W-:Y:S01]  /*53f0*/  FFMA R4, R2, 0.69314718246459960938, R3 ;  /* 0x3f31721802047823 */ /* 0x002fe20000000003 */
[----:B------:R-:W-:-:S02]  /*5400*/  LEA.HI.X.SX32 R25, R31, R50, 0x1, P3 ;  /* 0x000000321f197211 */ /* 0x000fc400018f0eff */
[-C--:B------:R-:W-:Y:S02]  /*5410*/  LEA R32, P3, R38, R34.reuse, 0x1 ;  /* 0x0000002226207211 */ /* 0x080fe400078608ff */
[----:B------:R-:W-:Y:S01]  /*5420*/  LEA R20, P5, R28, R34, 0x1 ;  /* 0x000000221c147211 */ /* 0x000fe200078a08ff */
[----:B---3--:R-:W0:Y:S01]  /*5430*/  LDC.64 R8, c[0x0][0x230] ;  /* 0x00008c00ff087b82 */ /* 0x008e220000000a00 */
[----:B------:R-:W-:Y:S02]  /*5440*/  PRMT R5, R40, 0x7632, R5 ;  /* 0x0000763228057816 */ /* 0x000fe40000000005 */
[-C--:B------:R-:W-:Y:S02]  /*5450*/  LEA.HI.X.SX32 R27, R33, R50.reuse, 0x1, P4 ;  /* 0x00000032211b7211 */ /* 0x080fe400020f0eff */
[----:B------:R-:W-:Y:S01]  /*5460*/  LEA.HI.X.SX32 R31, R37, R50, 0x1, P6 ;  /* 0x00000032251f7211 */ /* 0x000fe200030f0eff */
[----:B------:R-:W-:Y:S01]  /*5470*/  STG.E.U16 desc[UR16][R12.64], R5 ;  /* 0x000000050c007986 */ /* 0x000fe2000c101510 */
[----:B------:R-:W-:-:S02]  /*5480*/  PRMT R7, R41, 0x7632, R7 ;  /* 0x0000763229077816 */ /* 0x000fc40000000007 */
[-C--:B------:R-:W-:Y:S02]  /*5490*/  LEA.HI.X.SX32 R33, R38, R50.reuse, 0x1, P3 ;  /* 0x0000003226217211 */ /* 0x080fe400018f0eff */
[----:B------:R-:W-:Y:S01]  /*54a0*/  PRMT R37, R42, 0x7632, R37 ;  /* 0x000076322a257816 */ /* 0x000fe20000000025 */
[----:B------:R1:W-:Y:S01]  /*54b0*/  STG.E.U16 desc[UR16][R14.64], R7 ;  /* 0x000000070e007986 */ /* 0x0003e2000c101510 */
[----:B------:R-:W-:Y:S02]  /*54c0*/  LEA.HI.X.SX32 R21, R28, R50, 0x1, P5 ;  /* 0x000000321c157211 */ /* 0x000fe400028f0eff */
[----:B------:R-:W-:Y:S01]  /*54d0*/  PRMT R38, R43, 0x7632, R38 ;  /* 0x000076322b267816 */ /* 0x000fe20000000026 */
[----:B------:R3:W-:Y:S01]  /*54e0*/  STG.E.U16 desc[UR16][R16.64], R37 ;  /* 0x0000002510007986 */ /* 0x0007e2000c101510 */
[-C--:B------:R-:W-:Y:S02]  /*54f0*/  LEA R28, P5, R35, R34.reuse, 0x1 ;  /* 0x00000022231c7211 */ /* 0x080fe400078a08ff */
[----:B------:R-:W-:Y:S01]  /*5500*/  LEA R34, P4, R39, R34, 0x1 ;  /* 0x0000002227227211 */ /* 0x000fe200078808ff */
[----:B------:R4:W-:Y:S01]  /*5510*/  STG.E.U16 desc[UR16][R18.64], R38 ;  /* 0x0000002612007986 */ /* 0x0009e2000c101510 */
[----:B------:R-:W-:-:S02]  /*5520*/  LEA.HI.X.SX32 R29, R35, R50, 0x1, P5 ;  /* 0x00000032231d7211 */ /* 0x000fc400028f0eff */
[----:B--2---:R-:W-:Y:S01]  /*5530*/  PRMT R11, R44, 0x7632, R11 ;  /* 0x000076322c0b7816 */ /* 0x004fe2000000000b */
[----:B------:R4:W-:Y:S01]  /*5540*/  STG.E.U16 desc[UR16][R20.64], R44 ;  /* 0x0000002c14007986 */ /* 0x0009e2000c101510 */
[----:B-1----:R-:W-:Y:S02]  /*5550*/  PRMT R15, R45, 0x7632, R15 ;  /* 0x000076322d0f7816 */ /* 0x002fe4000000000f */
[----:B------:R-:W-:Y:S01]  /*5560*/  PRMT R13, R46, 0x7632, R13 ;  /* 0x000076322e0d7816 */ /* 0x000fe2000000000d */
[----:B------:R4:W-:Y:S01]  /*5570*/  STG.E.U16 desc[UR16][R22.64], R45 ;  /* 0x0000002d16007986 */ /* 0x0009e2000c101510 */
[----:B------:R-:W-:Y:S02]  /*5580*/  LEA.HI.X.SX32 R35, R39, R50, 0x1, P4 ;  /* 0x0000003227237211 */ /* 0x000fe400020f0eff */
[----:B---3--:R-:W-:Y:S01]  /*5590*/  PRMT R17, R47, 0x7632, R17 ;  /* 0x000076322f117816 */ /* 0x008fe20000000011 */
[----:B------:R4:W-:Y:S01]  /*55a0*/  STG.E.U16 desc[UR16][R24.64], R46 ;  /* 0x0000002e18007986 */ /* 0x0009e2000c101510 */
[----:B------:R-:W-:-:S02]  /*55b0*/  FSEL R5, R36, -INF , P1 ;  /* 0xff80000024057808 */ /* 0x000fc40000800000 */
[----:B------:R-:W-:Y:S01]  /*55c0*/  SHF.L.U32 R6, R49, 0x1, RZ ;  /* 0x0000000131067819 */ /* 0x000fe200000006ff */
[----:B------:R4:W-:Y:S01]  /*55d0*/  STG.E.U16 desc[UR16][R26.64], R47 ;  /* 0x0000002f1a007986 */ /* 0x0009e2000c101510 */
[----:B------:R-:W-:Y:S01]  /*55e0*/  SHF.L.U32 R3, R0, 0x2, RZ ;  /* 0x0000000200037819 */ /* 0x000fe200000006ff */
[----:B------:R-:W-:Y:S01]  /*55f0*/  FFMA R5, R5, 0.69314718246459960938, R84 ;  /* 0x3f31721805057823 */ /* 0x000fe20000000054 */
[----:B------:R-:W-:Y:S01]  /*5600*/  LOP3.LUT R6, R6, 0xf8, RZ, 0xc0, !PT ;  /* 0x000000f806067812 */ /* 0x000fe200078ec0ff */
[----:B------:R4:W-:Y:S01]  /*5610*/  STG.E.U16 desc[UR16][R28.64], R11 ;  /* 0x0000000b1c007986 */ /* 0x0009e2000c101510 */
[----:B------:R-:W-:Y:S01]  /*5620*/  IMAD.HI R0, R0, 0x4, RZ ;  /* 0x0000000400007827 */ /* 0x000fe200078e02ff */
[----:B0-----:R-:W-:Y:S02]  /*5630*/  IADD3 R2, P1, P2, R3, UR6, R8 ;  /* 0x0000000603027c10 */ /* 0x001fe4000fa3e008 */
[----:B------:R4:W-:Y:S02]  /*5640*/  STG.E.U16 desc[UR16][R30.64], R15 ;  /* 0x0000000f1e007986 */ /* 0x0009e4000c101510 */
[----:B------:R-:W-:-:S02]  /*5650*/  IADD3.X R3, R0, UR5, R9, P1, P2 ;  /* 0x0000000500037c10 */ /* 0x000fc40008fe4409 */
[----:B------:R4:W-:Y:S04]  /*5660*/  STG.E.U16 desc[UR16][R32.64], R13 ;  /* 0x0000000d20007986 */ /* 0x0009e8000c101510 */
[----:B------:R4:W-:Y:S01]  /*5670*/  STG.E.U16 desc[UR16][R34.64], R17 ;  /* 0x0000001122007986 */ /* 0x0009e2000c101510 */
[----:B------:R-:W-:Y:S06]  /*5680*/  BAR.SYNC.DEFER_BLOCKING 0x0 ;  /* 0x0000000000007b1d */ /* 0x000fec0000010000 */
[----:B------:R4:W-:Y:S02]  /*5690*/  STS.64 [R6+UR10], R4 ;  /* 0x0000000406007988 */ /* 0x0009e40008000a0a */
[----:B------:R-:W-:Y:S06]  /*56a0*/  BAR.SYNC.DEFER_BLOCKING 0x0 ;  /* 0x0000000000007b1d */ /* 0x000fec0000010000 */
[----:B------:R-:W-:Y:S05]  /*56b0*/  @P0 EXIT ;  /* 0x000000000000094d */ /* 0x000fea0003800000 */
[----:B----4-:R-:W0:Y:S04]  /*56c0*/  LDS R5, [R48] ;  /* 0x0000000030057984 */ /* 0x010e280000000800 */
[----:B0-----:R-:W-:Y:S01]  /*56d0*/  STG.E desc[UR16][R2.64], R5 ;  /* 0x0000000502007986 */ /* 0x001fe2000c101910 */
[----:B------:R-:W-:Y:S05]  /*56e0*/  EXIT ;  /* 0x000000000000794d */ /* 0x000fea0003800000 */
.L_x_2:
[----:B------:R-:W-:-:S00]  /*56f0*/  BRA `(.L_x_2) ;  /* 0xfffffffc00fc7947 */ /* 0x000fc0000383ffff */
[----:B------:R-:W-:-:S00]  /*5700*/  NOP ;  /* 0x0000000000007918 */ /* 0x000fc00000000000 */
[----:B------:R-:W-:-:S00]  /*5710*/  NOP ;  /* 0x0000000000007918 */ /* 0x000fc00000000000 */
[----:B------:R-:W-:-:S00]  /*5720*/  NOP ;  /* 0x0000000000007918 */ /* 0x000fc00000000000 */
[----:B------:R-:W-:-:S00]  /*5730*/  NOP ;  /* 0x0000000000007918 */ /* 0x000fc00000000000 */
[----:B------:R-:W-:-:S00]  /*5740*/  NOP ;  /* 0x0000000000007918 */ /* 0x000fc00000000000 */
[----:B------:R-:W-:-:S00]  /*5750*/  NOP ;  /* 0x0000000000007918 */ /* 0x000fc00000000000 */
[----:B------:R-:W-:-:S00]  /*5760*/  NOP ;  /* 0x0000000000007918 */ /* 0x000fc00000000000 */
[----:B------:R-:W-:-:S00]  /*5770*/  NOP ;  /* 0x0000000000007918 */ /* 0x000fc00000000000 */
.L_x_3:


//--------------------- .nv.global.init           --------------------------
	.section	.nv.global.init,"aw",@progbits
.nv.global.init:
	.type		_$_str,@object
	.size		_$_str,(.L_0 - _$_str)
_$_str:
        /*0000*/ 	.byte	0x5f, 0x5f, 0x43, 0x55, 0x44, 0x41, 0x5f, 0x46, 0x54, 0x5a, 0x00
.L_0:


//--------------------- .nv.shared.attn_fwd       --------------------------
	.section	.nv.shared.attn_fwd,"aw",@nobits
	.sectionflags	@""
	.align	16
	.zero		1024


//--------------------- .nv.shared.reserved.0     --------------------------
	.section	.nv.shared.reserved.0,"aw",@nobits
	.weak		__nv_reservedSMEM_offset_0_alias
	.size		__nv_reservedSMEM_offset_0_alias, 0, 0
	.other		__nv_reservedSMEM_offset_0_alias,@"STO_CUDA_RESERVED_SHARED STV_DEFAULT"
__nv_reservedSMEM_offset_0_alias:
	.zero		0


//--------------------- .nv.constant0.attn_fwd    --------------------------
	.section	.nv.constant0.attn_fwd,"a",@progbits
	.sectionflags	@""
	.align	4
.nv.constant0.attn_fwd:
	.zero		664


//--------------------- SYMBOLS --------------------------

	.type		.nv.reservedSmem.offset0,@object
	.size		.nv.reservedSmem.offset0,0x4
